//
// Generated by NVIDIA NVVM Compiler
//
// Compiler Build ID: CL-36424714
// Cuda compilation tools, release 13.0, V13.0.88
// Based on NVVM 20.0.0
//

.version 9.0
.target sm_100
.address_size 64

	// .globl	sparse_trsv_lower_level_f32

.visible .entry sparse_trsv_lower_level_f32(
	.param .u64 .ptr .align 1 sparse_trsv_lower_level_f32_param_0,
	.param .u32 sparse_trsv_lower_level_f32_param_1,
	.param .u64 .ptr .align 1 sparse_trsv_lower_level_f32_param_2,
	.param .u64 .ptr .align 1 sparse_trsv_lower_level_f32_param_3,
	.param .u64 .ptr .align 1 sparse_trsv_lower_level_f32_param_4,
	.param .u64 .ptr .align 1 sparse_trsv_lower_level_f32_param_5,
	.param .u64 .ptr .align 1 sparse_trsv_lower_level_f32_param_6,
	.param .u32 sparse_trsv_lower_level_f32_param_7,
	.param .u8 sparse_trsv_lower_level_f32_param_8
)
{
	.reg .pred 	%p<28>;
	.reg .b16 	%rs<2>;
	.reg .b32 	%r<33>;
	.reg .b32 	%f<73>;
	.reg .b64 	%rd<38>;

	ld.param.u64 	%rd9, [sparse_trsv_lower_level_f32_param_0];
	ld.param.u32 	%r22, [sparse_trsv_lower_level_f32_param_1];
	ld.param.u64 	%rd10, [sparse_trsv_lower_level_f32_param_2];
	ld.param.u64 	%rd12, [sparse_trsv_lower_level_f32_param_3];
	ld.param.u64 	%rd13, [sparse_trsv_lower_level_f32_param_4];
	ld.param.u64 	%rd11, [sparse_trsv_lower_level_f32_param_5];
	ld.param.u64 	%rd14, [sparse_trsv_lower_level_f32_param_6];
	ld.param.s8 	%rs1, [sparse_trsv_lower_level_f32_param_8];
	cvta.to.global.u64 	%rd1, %rd13;
	cvta.to.global.u64 	%rd2, %rd12;
	cvta.to.global.u64 	%rd3, %rd14;
	mov.u32 	%r23, %ctaid.x;
	mov.u32 	%r24, %ntid.x;
	mov.u32 	%r25, %tid.x;
	mad.lo.s32 	%r1, %r23, %r24, %r25;
	setp.ge.s32 	%p1, %r1, %r22;
	@%p1 bra 	$L__BB0_29;
	cvta.to.global.u64 	%rd15, %rd9;
	cvta.to.global.u64 	%rd16, %rd10;
	cvta.to.global.u64 	%rd17, %rd11;
	mul.wide.s32 	%rd18, %r1, 4;
	add.s64 	%rd19, %rd15, %rd18;
	ld.global.u32 	%r2, [%rd19];
	mul.wide.s32 	%rd20, %r2, 4;
	add.s64 	%rd21, %rd16, %rd20;
	ld.global.u32 	%r3, [%rd21];
	ld.global.u32 	%r4, [%rd21+4];
	add.s64 	%rd22, %rd17, %rd20;
	ld.global.f32 	%f62, [%rd22];
	setp.ge.s32 	%p2, %r3, %r4;
	mov.f32 	%f70, 0f3F800000;
	@%p2 bra 	$L__BB0_28;
	sub.s32 	%r26, %r4, %r3;
	and.b32  	%r5, %r26, 3;
	setp.eq.s32 	%p3, %r5, 0;
	mov.f32 	%f70, 0f3F800000;
	mov.u32 	%r30, %r3;
	@%p3 bra 	$L__BB0_9;
	neg.s32 	%r28, %r5;
	mov.f32 	%f70, 0f3F800000;
	mov.u32 	%r30, %r3;
$L__BB0_4:
	.pragma "nounroll";
	mul.wide.s32 	%rd23, %r30, 4;
	add.s64 	%rd4, %rd1, %rd23;
	add.s64 	%rd24, %rd2, %rd23;
	ld.global.u32 	%r9, [%rd24];
	setp.lt.s32 	%p4, %r9, %r2;
	@%p4 bra 	$L__BB0_7;
	setp.ne.s16 	%p5, %rs1, 0;
	setp.ne.s32 	%p6, %r9, %r2;
	or.pred  	%p7, %p5, %p6;
	@%p7 bra 	$L__BB0_8;
	ld.global.f32 	%f70, [%rd4];
	bra.uni 	$L__BB0_8;
$L__BB0_7:
	ld.global.f32 	%f36, [%rd4];
	mul.wide.s32 	%rd25, %r9, 4;
	add.s64 	%rd26, %rd3, %rd25;
	ld.global.f32 	%f37, [%rd26];
	mul.f32 	%f38, %f36, %f37;
	sub.f32 	%f62, %f62, %f38;
$L__BB0_8:
	add.s32 	%r30, %r30, 1;
	add.s32 	%r28, %r28, 1;
	setp.ne.s32 	%p8, %r28, 0;
	@%p8 bra 	$L__BB0_4;
$L__BB0_9:
	sub.s32 	%r27, %r3, %r4;
	setp.gt.u32 	%p9, %r27, -4;
	@%p9 bra 	$L__BB0_28;
	sub.s32 	%r31, %r30, %r4;
	add.s64 	%rd5, %rd2, 8;
	add.s64 	%rd6, %rd1, 8;
$L__BB0_11:
	mul.wide.s32 	%rd27, %r30, 4;
	add.s64 	%rd7, %rd5, %rd27;
	add.s64 	%rd8, %rd6, %rd27;
	ld.global.u32 	%r16, [%rd7+-8];
	setp.ge.s32 	%p10, %r16, %r2;
	@%p10 bra 	$L__BB0_13;
	ld.global.f32 	%f39, [%rd8+-8];
	mul.wide.s32 	%rd28, %r16, 4;
	add.s64 	%rd29, %rd3, %rd28;
	ld.global.f32 	%f40, [%rd29];
	mul.f32 	%f41, %f39, %f40;
	sub.f32 	%f62, %f62, %f41;
	bra.uni 	$L__BB0_15;
$L__BB0_13:
	setp.ne.s16 	%p11, %rs1, 0;
	setp.ne.s32 	%p12, %r16, %r2;
	or.pred  	%p13, %p11, %p12;
	@%p13 bra 	$L__BB0_15;
	ld.global.f32 	%f70, [%rd8+-8];
$L__BB0_15:
	ld.global.u32 	%r17, [%rd7+-4];
	setp.lt.s32 	%p14, %r17, %r2;
	@%p14 bra 	$L__BB0_18;
	setp.ne.s16 	%p15, %rs1, 0;
	setp.ne.s32 	%p16, %r17, %r2;
	or.pred  	%p17, %p15, %p16;
	@%p17 bra 	$L__BB0_19;
	ld.global.f32 	%f70, [%rd8+-4];
	bra.uni 	$L__BB0_19;
$L__BB0_18:
	ld.global.f32 	%f42, [%rd8+-4];
	mul.wide.s32 	%rd30, %r17, 4;
	add.s64 	%rd31, %rd3, %rd30;
	ld.global.f32 	%f43, [%rd31];
	mul.f32 	%f44, %f42, %f43;
	sub.f32 	%f62, %f62, %f44;
$L__BB0_19:
	ld.global.u32 	%r18, [%rd7];
	setp.lt.s32 	%p18, %r18, %r2;
	@%p18 bra 	$L__BB0_22;
	setp.ne.s16 	%p19, %rs1, 0;
	setp.ne.s32 	%p20, %r18, %r2;
	or.pred  	%p21, %p19, %p20;
	@%p21 bra 	$L__BB0_23;
	ld.global.f32 	%f70, [%rd8];
	bra.uni 	$L__BB0_23;
$L__BB0_22:
	ld.global.f32 	%f45, [%rd8];
	mul.wide.s32 	%rd32, %r18, 4;
	add.s64 	%rd33, %rd3, %rd32;
	ld.global.f32 	%f46, [%rd33];
	mul.f32 	%f47, %f45, %f46;
	sub.f32 	%f62, %f62, %f47;
$L__BB0_23:
	ld.global.u32 	%r19, [%rd7+4];
	setp.lt.s32 	%p22, %r19, %r2;
	@%p22 bra 	$L__BB0_26;
	setp.ne.s16 	%p23, %rs1, 0;
	setp.ne.s32 	%p24, %r19, %r2;
	or.pred  	%p25, %p23, %p24;
	@%p25 bra 	$L__BB0_27;
	ld.global.f32 	%f70, [%rd8+4];
	bra.uni 	$L__BB0_27;
$L__BB0_26:
	ld.global.f32 	%f48, [%rd8+4];
	mul.wide.s32 	%rd34, %r19, 4;
	add.s64 	%rd35, %rd3, %rd34;
	ld.global.f32 	%f49, [%rd35];
	mul.f32 	%f50, %f48, %f49;
	sub.f32 	%f62, %f62, %f50;
$L__BB0_27:
	add.s32 	%r30, %r30, 4;
	add.s32 	%r31, %r31, 4;
	setp.ne.s32 	%p26, %r31, 0;
	@%p26 bra 	$L__BB0_11;
$L__BB0_28:
	setp.eq.s16 	%p27, %rs1, 0;
	div.rn.f32 	%f51, %f62, %f70;
	selp.f32 	%f52, %f51, %f62, %p27;
	add.s64 	%rd37, %rd3, %rd20;
	st.global.f32 	[%rd37], %f52;
$L__BB0_29:
	ret;

}
	// .globl	sparse_trsv_lower_level_f64
.visible .entry sparse_trsv_lower_level_f64(
	.param .u64 .ptr .align 1 sparse_trsv_lower_level_f64_param_0,
	.param .u32 sparse_trsv_lower_level_f64_param_1,
	.param .u64 .ptr .align 1 sparse_trsv_lower_level_f64_param_2,
	.param .u64 .ptr .align 1 sparse_trsv_lower_level_f64_param_3,
	.param .u64 .ptr .align 1 sparse_trsv_lower_level_f64_param_4,
	.param .u64 .ptr .align 1 sparse_trsv_lower_level_f64_param_5,
	.param .u64 .ptr .align 1 sparse_trsv_lower_level_f64_param_6,
	.param .u32 sparse_trsv_lower_level_f64_param_7,
	.param .u8 sparse_trsv_lower_level_f64_param_8
)
{
	.reg .pred 	%p<28>;
	.reg .b16 	%rs<2>;
	.reg .b32 	%r<33>;
	.reg .b64 	%rd<41>;
	.reg .b64 	%fd<73>;

	ld.param.u64 	%rd9, [sparse_trsv_lower_level_f64_param_0];
	ld.param.u32 	%r22, [sparse_trsv_lower_level_f64_param_1];
	ld.param.u64 	%rd10, [sparse_trsv_lower_level_f64_param_2];
	ld.param.u64 	%rd12, [sparse_trsv_lower_level_f64_param_3];
	ld.param.u64 	%rd13, [sparse_trsv_lower_level_f64_param_4];
	ld.param.u64 	%rd11, [sparse_trsv_lower_level_f64_param_5];
	ld.param.u64 	%rd14, [sparse_trsv_lower_level_f64_param_6];
	ld.param.s8 	%rs1, [sparse_trsv_lower_level_f64_param_8];
	cvta.to.global.u64 	%rd1, %rd13;
	cvta.to.global.u64 	%rd2, %rd12;
	cvta.to.global.u64 	%rd3, %rd14;
	mov.u32 	%r23, %ctaid.x;
	mov.u32 	%r24, %ntid.x;
	mov.u32 	%r25, %tid.x;
	mad.lo.s32 	%r1, %r23, %r24, %r25;
	setp.ge.s32 	%p1, %r1, %r22;
	@%p1 bra 	$L__BB1_29;
	cvta.to.global.u64 	%rd15, %rd9;
	cvta.to.global.u64 	%rd16, %rd10;
	cvta.to.global.u64 	%rd17, %rd11;
	mul.wide.s32 	%rd18, %r1, 4;
	add.s64 	%rd19, %rd15, %rd18;
	ld.global.u32 	%r2, [%rd19];
	mul.wide.s32 	%rd20, %r2, 4;
	add.s64 	%rd21, %rd16, %rd20;
	ld.global.u32 	%r3, [%rd21];
	ld.global.u32 	%r4, [%rd21+4];
	mul.wide.s32 	%rd22, %r2, 8;
	add.s64 	%rd23, %rd17, %rd22;
	ld.global.f64 	%fd62, [%rd23];
	setp.ge.s32 	%p2, %r3, %r4;
	mov.f64 	%fd70, 0d3FF0000000000000;
	@%p2 bra 	$L__BB1_28;
	sub.s32 	%r26, %r4, %r3;
	and.b32  	%r5, %r26, 3;
	setp.eq.s32 	%p3, %r5, 0;
	mov.f64 	%fd70, 0d3FF0000000000000;
	mov.u32 	%r30, %r3;
	@%p3 bra 	$L__BB1_9;
	neg.s32 	%r28, %r5;
	mov.f64 	%fd70, 0d3FF0000000000000;
	mov.u32 	%r30, %r3;
$L__BB1_4:
	.pragma "nounroll";
	mul.wide.s32 	%rd24, %r30, 8;
	add.s64 	%rd4, %rd1, %rd24;
	mul.wide.s32 	%rd25, %r30, 4;
	add.s64 	%rd26, %rd2, %rd25;
	ld.global.u32 	%r9, [%rd26];
	setp.lt.s32 	%p4, %r9, %r2;
	@%p4 bra 	$L__BB1_7;
	setp.ne.s16 	%p5, %rs1, 0;
	setp.ne.s32 	%p6, %r9, %r2;
	or.pred  	%p7, %p5, %p6;
	@%p7 bra 	$L__BB1_8;
	ld.global.f64 	%fd70, [%rd4];
	bra.uni 	$L__BB1_8;
$L__BB1_7:
	ld.global.f64 	%fd36, [%rd4];
	mul.wide.s32 	%rd27, %r9, 8;
	add.s64 	%rd28, %rd3, %rd27;
	ld.global.f64 	%fd37, [%rd28];
	mul.f64 	%fd38, %fd36, %fd37;
	sub.f64 	%fd62, %fd62, %fd38;
$L__BB1_8:
	add.s32 	%r30, %r30, 1;
	add.s32 	%r28, %r28, 1;
	setp.ne.s32 	%p8, %r28, 0;
	@%p8 bra 	$L__BB1_4;
$L__BB1_9:
	sub.s32 	%r27, %r3, %r4;
	setp.gt.u32 	%p9, %r27, -4;
	@%p9 bra 	$L__BB1_28;
	sub.s32 	%r31, %r30, %r4;
	add.s64 	%rd5, %rd2, 8;
	add.s64 	%rd6, %rd1, 16;
$L__BB1_11:
	mul.wide.s32 	%rd29, %r30, 4;
	add.s64 	%rd7, %rd5, %rd29;
	mul.wide.s32 	%rd30, %r30, 8;
	add.s64 	%rd8, %rd6, %rd30;
	ld.global.u32 	%r16, [%rd7+-8];
	setp.ge.s32 	%p10, %r16, %r2;
	@%p10 bra 	$L__BB1_13;
	ld.global.f64 	%fd39, [%rd8+-16];
	mul.wide.s32 	%rd31, %r16, 8;
	add.s64 	%rd32, %rd3, %rd31;
	ld.global.f64 	%fd40, [%rd32];
	mul.f64 	%fd41, %fd39, %fd40;
	sub.f64 	%fd62, %fd62, %fd41;
	bra.uni 	$L__BB1_15;
$L__BB1_13:
	setp.ne.s16 	%p11, %rs1, 0;
	setp.ne.s32 	%p12, %r16, %r2;
	or.pred  	%p13, %p11, %p12;
	@%p13 bra 	$L__BB1_15;
	ld.global.f64 	%fd70, [%rd8+-16];
$L__BB1_15:
	ld.global.u32 	%r17, [%rd7+-4];
	setp.lt.s32 	%p14, %r17, %r2;
	@%p14 bra 	$L__BB1_18;
	setp.ne.s16 	%p15, %rs1, 0;
	setp.ne.s32 	%p16, %r17, %r2;
	or.pred  	%p17, %p15, %p16;
	@%p17 bra 	$L__BB1_19;
	ld.global.f64 	%fd70, [%rd8+-8];
	bra.uni 	$L__BB1_19;
$L__BB1_18:
	ld.global.f64 	%fd42, [%rd8+-8];
	mul.wide.s32 	%rd33, %r17, 8;
	add.s64 	%rd34, %rd3, %rd33;
	ld.global.f64 	%fd43, [%rd34];
	mul.f64 	%fd44, %fd42, %fd43;
	sub.f64 	%fd62, %fd62, %fd44;
$L__BB1_19:
	ld.global.u32 	%r18, [%rd7];
	setp.lt.s32 	%p18, %r18, %r2;
	@%p18 bra 	$L__BB1_22;
	setp.ne.s16 	%p19, %rs1, 0;
	setp.ne.s32 	%p20, %r18, %r2;
	or.pred  	%p21, %p19, %p20;
	@%p21 bra 	$L__BB1_23;
	ld.global.f64 	%fd70, [%rd8];
	bra.uni 	$L__BB1_23;
$L__BB1_22:
	ld.global.f64 	%fd45, [%rd8];
	mul.wide.s32 	%rd35, %r18, 8;
	add.s64 	%rd36, %rd3, %rd35;
	ld.global.f64 	%fd46, [%rd36];
	mul.f64 	%fd47, %fd45, %fd46;
	sub.f64 	%fd62, %fd62, %fd47;
$L__BB1_23:
	ld.global.u32 	%r19, [%rd7+4];
	setp.lt.s32 	%p22, %r19, %r2;
	@%p22 bra 	$L__BB1_26;
	setp.ne.s16 	%p23, %rs1, 0;
	setp.ne.s32 	%p24, %r19, %r2;
	or.pred  	%p25, %p23, %p24;
	@%p25 bra 	$L__BB1_27;
	ld.global.f64 	%fd70, [%rd8+8];
	bra.uni 	$L__BB1_27;
$L__BB1_26:
	ld.global.f64 	%fd48, [%rd8+8];
	mul.wide.s32 	%rd37, %r19, 8;
	add.s64 	%rd38, %rd3, %rd37;
	ld.global.f64 	%fd49, [%rd38];
	mul.f64 	%fd50, %fd48, %fd49;
	sub.f64 	%fd62, %fd62, %fd50;
$L__BB1_27:
	add.s32 	%r30, %r30, 4;
	add.s32 	%r31, %r31, 4;
	setp.ne.s32 	%p26, %r31, 0;
	@%p26 bra 	$L__BB1_11;
$L__BB1_28:
	setp.eq.s16 	%p27, %rs1, 0;
	div.rn.f64 	%fd51, %fd62, %fd70;
	selp.f64 	%fd52, %fd51, %fd62, %p27;
	add.s64 	%rd40, %rd3, %rd22;
	st.global.f64 	[%rd40], %fd52;
$L__BB1_29:
	ret;

}
	// .globl	sparse_trsv_upper_level_f32
.visible .entry sparse_trsv_upper_level_f32(
	.param .u64 .ptr .align 1 sparse_trsv_upper_level_f32_param_0,
	.param .u32 sparse_trsv_upper_level_f32_param_1,
	.param .u64 .ptr .align 1 sparse_trsv_upper_level_f32_param_2,
	.param .u64 .ptr .align 1 sparse_trsv_upper_level_f32_param_3,
	.param .u64 .ptr .align 1 sparse_trsv_upper_level_f32_param_4,
	.param .u64 .ptr .align 1 sparse_trsv_upper_level_f32_param_5,
	.param .u64 .ptr .align 1 sparse_trsv_upper_level_f32_param_6,
	.param .u32 sparse_trsv_upper_level_f32_param_7
)
{
	.reg .pred 	%p<17>;
	.reg .b32 	%r<33>;
	.reg .b32 	%f<72>;
	.reg .b64 	%rd<38>;

	ld.param.u64 	%rd9, [sparse_trsv_upper_level_f32_param_0];
	ld.param.u32 	%r22, [sparse_trsv_upper_level_f32_param_1];
	ld.param.u64 	%rd10, [sparse_trsv_upper_level_f32_param_2];
	ld.param.u64 	%rd12, [sparse_trsv_upper_level_f32_param_3];
	ld.param.u64 	%rd13, [sparse_trsv_upper_level_f32_param_4];
	ld.param.u64 	%rd11, [sparse_trsv_upper_level_f32_param_5];
	ld.param.u64 	%rd14, [sparse_trsv_upper_level_f32_param_6];
	cvta.to.global.u64 	%rd1, %rd13;
	cvta.to.global.u64 	%rd2, %rd12;
	cvta.to.global.u64 	%rd3, %rd14;
	mov.u32 	%r23, %ctaid.x;
	mov.u32 	%r24, %ntid.x;
	mov.u32 	%r25, %tid.x;
	mad.lo.s32 	%r1, %r23, %r24, %r25;
	setp.ge.s32 	%p1, %r1, %r22;
	@%p1 bra 	$L__BB2_29;
	cvta.to.global.u64 	%rd15, %rd9;
	cvta.to.global.u64 	%rd16, %rd10;
	cvta.to.global.u64 	%rd17, %rd11;
	mul.wide.s32 	%rd18, %r1, 4;
	add.s64 	%rd19, %rd15, %rd18;
	ld.global.u32 	%r2, [%rd19];
	mul.wide.s32 	%rd20, %r2, 4;
	add.s64 	%rd21, %rd16, %rd20;
	ld.global.u32 	%r3, [%rd21];
	ld.global.u32 	%r4, [%rd21+4];
	add.s64 	%rd22, %rd17, %rd20;
	ld.global.f32 	%f61, [%rd22];
	setp.ge.s32 	%p2, %r3, %r4;
	mov.f32 	%f69, 0f3F800000;
	@%p2 bra 	$L__BB2_28;
	sub.s32 	%r26, %r4, %r3;
	and.b32  	%r5, %r26, 3;
	setp.eq.s32 	%p3, %r5, 0;
	mov.f32 	%f69, 0f3F800000;
	mov.u32 	%r30, %r3;
	@%p3 bra 	$L__BB2_9;
	neg.s32 	%r28, %r5;
	mov.f32 	%f69, 0f3F800000;
	mov.u32 	%r30, %r3;
$L__BB2_4:
	.pragma "nounroll";
	mul.wide.s32 	%rd23, %r30, 4;
	add.s64 	%rd4, %rd1, %rd23;
	add.s64 	%rd24, %rd2, %rd23;
	ld.global.u32 	%r9, [%rd24];
	setp.gt.s32 	%p4, %r9, %r2;
	@%p4 bra 	$L__BB2_7;
	setp.ne.s32 	%p5, %r9, %r2;
	@%p5 bra 	$L__BB2_8;
	ld.global.f32 	%f69, [%rd4];
	bra.uni 	$L__BB2_8;
$L__BB2_7:
	ld.global.f32 	%f36, [%rd4];
	mul.wide.s32 	%rd25, %r9, 4;
	add.s64 	%rd26, %rd3, %rd25;
	ld.global.f32 	%f37, [%rd26];
	mul.f32 	%f38, %f36, %f37;
	sub.f32 	%f61, %f61, %f38;
$L__BB2_8:
	add.s32 	%r30, %r30, 1;
	add.s32 	%r28, %r28, 1;
	setp.ne.s32 	%p6, %r28, 0;
	@%p6 bra 	$L__BB2_4;
$L__BB2_9:
	sub.s32 	%r27, %r3, %r4;
	setp.gt.u32 	%p7, %r27, -4;
	@%p7 bra 	$L__BB2_28;
	sub.s32 	%r31, %r30, %r4;
	add.s64 	%rd5, %rd2, 8;
	add.s64 	%rd6, %rd1, 8;
$L__BB2_11:
	mul.wide.s32 	%rd27, %r30, 4;
	add.s64 	%rd7, %rd5, %rd27;
	add.s64 	%rd8, %rd6, %rd27;
	ld.global.u32 	%r16, [%rd7+-8];
	setp.le.s32 	%p8, %r16, %r2;
	@%p8 bra 	$L__BB2_13;
	ld.global.f32 	%f39, [%rd8+-8];
	mul.wide.s32 	%rd28, %r16, 4;
	add.s64 	%rd29, %rd3, %rd28;
	ld.global.f32 	%f40, [%rd29];
	mul.f32 	%f41, %f39, %f40;
	sub.f32 	%f61, %f61, %f41;
	bra.uni 	$L__BB2_15;
$L__BB2_13:
	setp.ne.s32 	%p9, %r16, %r2;
	@%p9 bra 	$L__BB2_15;
	ld.global.f32 	%f69, [%rd8+-8];
$L__BB2_15:
	ld.global.u32 	%r17, [%rd7+-4];
	setp.gt.s32 	%p10, %r17, %r2;
	@%p10 bra 	$L__BB2_18;
	setp.ne.s32 	%p11, %r17, %r2;
	@%p11 bra 	$L__BB2_19;
	ld.global.f32 	%f69, [%rd8+-4];
	bra.uni 	$L__BB2_19;
$L__BB2_18:
	ld.global.f32 	%f42, [%rd8+-4];
	mul.wide.s32 	%rd30, %r17, 4;
	add.s64 	%rd31, %rd3, %rd30;
	ld.global.f32 	%f43, [%rd31];
	mul.f32 	%f44, %f42, %f43;
	sub.f32 	%f61, %f61, %f44;
$L__BB2_19:
	ld.global.u32 	%r18, [%rd7];
	setp.gt.s32 	%p12, %r18, %r2;
	@%p12 bra 	$L__BB2_22;
	setp.ne.s32 	%p13, %r18, %r2;
	@%p13 bra 	$L__BB2_23;
	ld.global.f32 	%f69, [%rd8];
	bra.uni 	$L__BB2_23;
$L__BB2_22:
	ld.global.f32 	%f45, [%rd8];
	mul.wide.s32 	%rd32, %r18, 4;
	add.s64 	%rd33, %rd3, %rd32;
	ld.global.f32 	%f46, [%rd33];
	mul.f32 	%f47, %f45, %f46;
	sub.f32 	%f61, %f61, %f47;
$L__BB2_23:
	ld.global.u32 	%r19, [%rd7+4];
	setp.gt.s32 	%p14, %r19, %r2;
	@%p14 bra 	$L__BB2_26;
	setp.ne.s32 	%p15, %r19, %r2;
	@%p15 bra 	$L__BB2_27;
	ld.global.f32 	%f69, [%rd8+4];
	bra.uni 	$L__BB2_27;
$L__BB2_26:
	ld.global.f32 	%f48, [%rd8+4];
	mul.wide.s32 	%rd34, %r19, 4;
	add.s64 	%rd35, %rd3, %rd34;
	ld.global.f32 	%f49, [%rd35];
	mul.f32 	%f50, %f48, %f49;
	sub.f32 	%f61, %f61, %f50;
$L__BB2_27:
	add.s32 	%r30, %r30, 4;
	add.s32 	%r31, %r31, 4;
	setp.ne.s32 	%p16, %r31, 0;
	@%p16 bra 	$L__BB2_11;
$L__BB2_28:
	div.rn.f32 	%f51, %f61, %f69;
	add.s64 	%rd37, %rd3, %rd20;
	st.global.f32 	[%rd37], %f51;
$L__BB2_29:
	ret;

}
	// .globl	sparse_trsv_upper_level_f64
.visible .entry sparse_trsv_upper_level_f64(
	.param .u64 .ptr .align 1 sparse_trsv_upper_level_f64_param_0,
	.param .u32 sparse_trsv_upper_level_f64_param_1,
	.param .u64 .ptr .align 1 sparse_trsv_upper_level_f64_param_2,
	.param .u64 .ptr .align 1 sparse_trsv_upper_level_f64_param_3,
	.param .u64 .ptr .align 1 sparse_trsv_upper_level_f64_param_4,
	.param .u64 .ptr .align 1 sparse_trsv_upper_level_f64_param_5,
	.param .u64 .ptr .align 1 sparse_trsv_upper_level_f64_param_6,
	.param .u32 sparse_trsv_upper_level_f64_param_7
)
{
	.reg .pred 	%p<17>;
	.reg .b32 	%r<33>;
	.reg .b64 	%rd<41>;
	.reg .b64 	%fd<72>;

	ld.param.u64 	%rd9, [sparse_trsv_upper_level_f64_param_0];
	ld.param.u32 	%r22, [sparse_trsv_upper_level_f64_param_1];
	ld.param.u64 	%rd10, [sparse_trsv_upper_level_f64_param_2];
	ld.param.u64 	%rd12, [sparse_trsv_upper_level_f64_param_3];
	ld.param.u64 	%rd13, [sparse_trsv_upper_level_f64_param_4];
	ld.param.u64 	%rd11, [sparse_trsv_upper_level_f64_param_5];
	ld.param.u64 	%rd14, [sparse_trsv_upper_level_f64_param_6];
	cvta.to.global.u64 	%rd1, %rd13;
	cvta.to.global.u64 	%rd2, %rd12;
	cvta.to.global.u64 	%rd3, %rd14;
	mov.u32 	%r23, %ctaid.x;
	mov.u32 	%r24, %ntid.x;
	mov.u32 	%r25, %tid.x;
	mad.lo.s32 	%r1, %r23, %r24, %r25;
	setp.ge.s32 	%p1, %r1, %r22;
	@%p1 bra 	$L__BB3_29;
	cvta.to.global.u64 	%rd15, %rd9;
	cvta.to.global.u64 	%rd16, %rd10;
	cvta.to.global.u64 	%rd17, %rd11;
	mul.wide.s32 	%rd18, %r1, 4;
	add.s64 	%rd19, %rd15, %rd18;
	ld.global.u32 	%r2, [%rd19];
	mul.wide.s32 	%rd20, %r2, 4;
	add.s64 	%rd21, %rd16, %rd20;
	ld.global.u32 	%r3, [%rd21];
	ld.global.u32 	%r4, [%rd21+4];
	mul.wide.s32 	%rd22, %r2, 8;
	add.s64 	%rd23, %rd17, %rd22;
	ld.global.f64 	%fd61, [%rd23];
	setp.ge.s32 	%p2, %r3, %r4;
	mov.f64 	%fd69, 0d3FF0000000000000;
	@%p2 bra 	$L__BB3_28;
	sub.s32 	%r26, %r4, %r3;
	and.b32  	%r5, %r26, 3;
	setp.eq.s32 	%p3, %r5, 0;
	mov.f64 	%fd69, 0d3FF0000000000000;
	mov.u32 	%r30, %r3;
	@%p3 bra 	$L__BB3_9;
	neg.s32 	%r28, %r5;
	mov.f64 	%fd69, 0d3FF0000000000000;
	mov.u32 	%r30, %r3;
$L__BB3_4:
	.pragma "nounroll";
	mul.wide.s32 	%rd24, %r30, 8;
	add.s64 	%rd4, %rd1, %rd24;
	mul.wide.s32 	%rd25, %r30, 4;
	add.s64 	%rd26, %rd2, %rd25;
	ld.global.u32 	%r9, [%rd26];
	setp.gt.s32 	%p4, %r9, %r2;
	@%p4 bra 	$L__BB3_7;
	setp.ne.s32 	%p5, %r9, %r2;
	@%p5 bra 	$L__BB3_8;
	ld.global.f64 	%fd69, [%rd4];
	bra.uni 	$L__BB3_8;
$L__BB3_7:
	ld.global.f64 	%fd36, [%rd4];
	mul.wide.s32 	%rd27, %r9, 8;
	add.s64 	%rd28, %rd3, %rd27;
	ld.global.f64 	%fd37, [%rd28];
	mul.f64 	%fd38, %fd36, %fd37;
	sub.f64 	%fd61, %fd61, %fd38;
$L__BB3_8:
	add.s32 	%r30, %r30, 1;
	add.s32 	%r28, %r28, 1;
	setp.ne.s32 	%p6, %r28, 0;
	@%p6 bra 	$L__BB3_4;
$L__BB3_9:
	sub.s32 	%r27, %r3, %r4;
	setp.gt.u32 	%p7, %r27, -4;
	@%p7 bra 	$L__BB3_28;
	sub.s32 	%r31, %r30, %r4;
	add.s64 	%rd5, %rd2, 8;
	add.s64 	%rd6, %rd1, 16;
$L__BB3_11:
	mul.wide.s32 	%rd29, %r30, 4;
	add.s64 	%rd7, %rd5, %rd29;
	mul.wide.s32 	%rd30, %r30, 8;
	add.s64 	%rd8, %rd6, %rd30;
	ld.global.u32 	%r16, [%rd7+-8];
	setp.le.s32 	%p8, %r16, %r2;
	@%p8 bra 	$L__BB3_13;
	ld.global.f64 	%fd39, [%rd8+-16];
	mul.wide.s32 	%rd31, %r16, 8;
	add.s64 	%rd32, %rd3, %rd31;
	ld.global.f64 	%fd40, [%rd32];
	mul.f64 	%fd41, %fd39, %fd40;
	sub.f64 	%fd61, %fd61, %fd41;
	bra.uni 	$L__BB3_15;
$L__BB3_13:
	setp.ne.s32 	%p9, %r16, %r2;
	@%p9 bra 	$L__BB3_15;
	ld.global.f64 	%fd69, [%rd8+-16];
$L__BB3_15:
	ld.global.u32 	%r17, [%rd7+-4];
	setp.gt.s32 	%p10, %r17, %r2;
	@%p10 bra 	$L__BB3_18;
	setp.ne.s32 	%p11, %r17, %r2;
	@%p11 bra 	$L__BB3_19;
	ld.global.f64 	%fd69, [%rd8+-8];
	bra.uni 	$L__BB3_19;
$L__BB3_18:
	ld.global.f64 	%fd42, [%rd8+-8];
	mul.wide.s32 	%rd33, %r17, 8;
	add.s64 	%rd34, %rd3, %rd33;
	ld.global.f64 	%fd43, [%rd34];
	mul.f64 	%fd44, %fd42, %fd43;
	sub.f64 	%fd61, %fd61, %fd44;
$L__BB3_19:
	ld.global.u32 	%r18, [%rd7];
	setp.gt.s32 	%p12, %r18, %r2;
	@%p12 bra 	$L__BB3_22;
	setp.ne.s32 	%p13, %r18, %r2;
	@%p13 bra 	$L__BB3_23;
	ld.global.f64 	%fd69, [%rd8];
	bra.uni 	$L__BB3_23;
$L__BB3_22:
	ld.global.f64 	%fd45, [%rd8];
	mul.wide.s32 	%rd35, %r18, 8;
	add.s64 	%rd36, %rd3, %rd35;
	ld.global.f64 	%fd46, [%rd36];
	mul.f64 	%fd47, %fd45, %fd46;
	sub.f64 	%fd61, %fd61, %fd47;
$L__BB3_23:
	ld.global.u32 	%r19, [%rd7+4];
	setp.gt.s32 	%p14, %r19, %r2;
	@%p14 bra 	$L__BB3_26;
	setp.ne.s32 	%p15, %r19, %r2;
	@%p15 bra 	$L__BB3_27;
	ld.global.f64 	%fd69, [%rd8+8];
	bra.uni 	$L__BB3_27;
$L__BB3_26:
	ld.global.f64 	%fd48, [%rd8+8];
	mul.wide.s32 	%rd37, %r19, 8;
	add.s64 	%rd38, %rd3, %rd37;
	ld.global.f64 	%fd49, [%rd38];
	mul.f64 	%fd50, %fd48, %fd49;
	sub.f64 	%fd61, %fd61, %fd50;
$L__BB3_27:
	add.s32 	%r30, %r30, 4;
	add.s32 	%r31, %r31, 4;
	setp.ne.s32 	%p16, %r31, 0;
	@%p16 bra 	$L__BB3_11;
$L__BB3_28:
	div.rn.f64 	%fd51, %fd61, %fd69;
	add.s64 	%rd40, %rd3, %rd22;
	st.global.f64 	[%rd40], %fd51;
$L__BB3_29:
	ret;

}
	// .globl	ilu0_level_f32
.visible .entry ilu0_level_f32(
	.param .u64 .ptr .align 1 ilu0_level_f32_param_0,
	.param .u32 ilu0_level_f32_param_1,
	.param .u64 .ptr .align 1 ilu0_level_f32_param_2,
	.param .u64 .ptr .align 1 ilu0_level_f32_param_3,
	.param .u64 .ptr .align 1 ilu0_level_f32_param_4,
	.param .u64 .ptr .align 1 ilu0_level_f32_param_5,
	.param .u32 ilu0_level_f32_param_6,
	.param .f32 ilu0_level_f32_param_7
)
{
	.reg .pred 	%p<15>;
	.reg .b32 	%r<24>;
	.reg .b32 	%f<12>;
	.reg .b64 	%rd<32>;

	ld.param.u64 	%rd7, [ilu0_level_f32_param_0];
	ld.param.u32 	%r16, [ilu0_level_f32_param_1];
	ld.param.u64 	%rd9, [ilu0_level_f32_param_2];
	ld.param.u64 	%rd10, [ilu0_level_f32_param_3];
	ld.param.u64 	%rd11, [ilu0_level_f32_param_4];
	ld.param.u64 	%rd8, [ilu0_level_f32_param_5];
	ld.param.f32 	%f4, [ilu0_level_f32_param_7];
	cvta.to.global.u64 	%rd1, %rd11;
	cvta.to.global.u64 	%rd2, %rd10;
	cvta.to.global.u64 	%rd3, %rd9;
	mov.u32 	%r17, %ctaid.x;
	mov.u32 	%r18, %ntid.x;
	mov.u32 	%r19, %tid.x;
	mad.lo.s32 	%r1, %r17, %r18, %r19;
	setp.ge.s32 	%p1, %r1, %r16;
	@%p1 bra 	$L__BB4_14;
	cvta.to.global.u64 	%rd12, %rd7;
	mul.wide.s32 	%rd13, %r1, 4;
	add.s64 	%rd14, %rd12, %rd13;
	ld.global.u32 	%r2, [%rd14];
	mul.wide.s32 	%rd15, %r2, 4;
	add.s64 	%rd16, %rd3, %rd15;
	ld.global.u32 	%r3, [%rd16];
	ld.global.u32 	%r4, [%rd16+4];
	setp.ge.s32 	%p2, %r3, %r4;
	@%p2 bra 	$L__BB4_14;
	cvta.to.global.u64 	%rd4, %rd8;
	mov.u32 	%r21, %r3;
$L__BB4_3:
	mul.wide.s32 	%rd17, %r21, 4;
	add.s64 	%rd18, %rd2, %rd17;
	ld.global.u32 	%r6, [%rd18];
	setp.ge.s32 	%p3, %r6, %r2;
	@%p3 bra 	$L__BB4_14;
	setp.leu.f32 	%p4, %f4, 0f00000000;
	mul.wide.s32 	%rd19, %r6, 4;
	add.s64 	%rd20, %rd4, %rd19;
	ld.global.u32 	%r20, [%rd20];
	mul.wide.s32 	%rd21, %r20, 4;
	add.s64 	%rd5, %rd1, %rd21;
	ld.global.f32 	%f11, [%rd5];
	abs.f32 	%f5, %f11;
	setp.geu.f32 	%p5, %f5, 0f26901D7D;
	or.pred  	%p6, %p4, %p5;
	@%p6 bra 	$L__BB4_6;
	st.global.f32 	[%rd5], %f4;
	mov.f32 	%f11, %f4;
$L__BB4_6:
	add.s64 	%rd23, %rd1, %rd17;
	ld.global.f32 	%f6, [%rd23];
	div.rn.f32 	%f3, %f6, %f11;
	st.global.f32 	[%rd23], %f3;
	add.s64 	%rd25, %rd3, %rd19;
	ld.global.u32 	%r22, [%rd25];
	ld.global.u32 	%r8, [%rd25+4];
	setp.ge.s32 	%p7, %r22, %r8;
	@%p7 bra 	$L__BB4_13;
$L__BB4_7:
	mul.wide.s32 	%rd26, %r22, 4;
	add.s64 	%rd27, %rd2, %rd26;
	ld.global.u32 	%r10, [%rd27];
	setp.le.s32 	%p8, %r10, %r6;
	@%p8 bra 	$L__BB4_12;
	mov.u32 	%r23, %r3;
$L__BB4_9:
	mul.wide.s32 	%rd6, %r23, 4;
	add.s64 	%rd28, %rd2, %rd6;
	ld.global.u32 	%r12, [%rd28];
	setp.ne.s32 	%p9, %r12, %r10;
	@%p9 bra 	$L__BB4_11;
	add.s64 	%rd30, %rd1, %rd26;
	ld.global.f32 	%f7, [%rd30];
	mul.f32 	%f8, %f3, %f7;
	add.s64 	%rd31, %rd1, %rd6;
	ld.global.f32 	%f9, [%rd31];
	sub.f32 	%f10, %f9, %f8;
	st.global.f32 	[%rd31], %f10;
	bra.uni 	$L__BB4_12;
$L__BB4_11:
	setp.le.s32 	%p10, %r12, %r10;
	add.s32 	%r23, %r23, 1;
	setp.lt.s32 	%p11, %r23, %r4;
	and.pred  	%p12, %p10, %p11;
	@%p12 bra 	$L__BB4_9;
$L__BB4_12:
	add.s32 	%r22, %r22, 1;
	setp.ne.s32 	%p13, %r22, %r8;
	@%p13 bra 	$L__BB4_7;
$L__BB4_13:
	add.s32 	%r21, %r21, 1;
	setp.ne.s32 	%p14, %r21, %r4;
	@%p14 bra 	$L__BB4_3;
$L__BB4_14:
	ret;

}
	// .globl	ilu0_level_f64
.visible .entry ilu0_level_f64(
	.param .u64 .ptr .align 1 ilu0_level_f64_param_0,
	.param .u32 ilu0_level_f64_param_1,
	.param .u64 .ptr .align 1 ilu0_level_f64_param_2,
	.param .u64 .ptr .align 1 ilu0_level_f64_param_3,
	.param .u64 .ptr .align 1 ilu0_level_f64_param_4,
	.param .u64 .ptr .align 1 ilu0_level_f64_param_5,
	.param .u32 ilu0_level_f64_param_6,
	.param .f64 ilu0_level_f64_param_7
)
{
	.reg .pred 	%p<15>;
	.reg .b32 	%r<24>;
	.reg .b64 	%rd<33>;
	.reg .b64 	%fd<12>;

	ld.param.u64 	%rd6, [ilu0_level_f64_param_0];
	ld.param.u32 	%r16, [ilu0_level_f64_param_1];
	ld.param.u64 	%rd8, [ilu0_level_f64_param_2];
	ld.param.u64 	%rd9, [ilu0_level_f64_param_3];
	ld.param.u64 	%rd10, [ilu0_level_f64_param_4];
	ld.param.u64 	%rd7, [ilu0_level_f64_param_5];
	ld.param.f64 	%fd4, [ilu0_level_f64_param_7];
	cvta.to.global.u64 	%rd1, %rd10;
	cvta.to.global.u64 	%rd2, %rd9;
	cvta.to.global.u64 	%rd3, %rd8;
	mov.u32 	%r17, %ctaid.x;
	mov.u32 	%r18, %ntid.x;
	mov.u32 	%r19, %tid.x;
	mad.lo.s32 	%r1, %r17, %r18, %r19;
	setp.ge.s32 	%p1, %r1, %r16;
	@%p1 bra 	$L__BB5_14;
	cvta.to.global.u64 	%rd11, %rd6;
	mul.wide.s32 	%rd12, %r1, 4;
	add.s64 	%rd13, %rd11, %rd12;
	ld.global.u32 	%r2, [%rd13];
	mul.wide.s32 	%rd14, %r2, 4;
	add.s64 	%rd15, %rd3, %rd14;
	ld.global.u32 	%r3, [%rd15];
	ld.global.u32 	%r4, [%rd15+4];
	setp.ge.s32 	%p2, %r3, %r4;
	@%p2 bra 	$L__BB5_14;
	cvta.to.global.u64 	%rd4, %rd7;
	mov.u32 	%r21, %r3;
$L__BB5_3:
	mul.wide.s32 	%rd16, %r21, 4;
	add.s64 	%rd17, %rd2, %rd16;
	ld.global.u32 	%r6, [%rd17];
	setp.ge.s32 	%p3, %r6, %r2;
	@%p3 bra 	$L__BB5_14;
	setp.leu.f64 	%p4, %fd4, 0d0000000000000000;
	mul.wide.s32 	%rd18, %r6, 4;
	add.s64 	%rd19, %rd4, %rd18;
	ld.global.u32 	%r20, [%rd19];
	mul.wide.s32 	%rd20, %r20, 8;
	add.s64 	%rd5, %rd1, %rd20;
	ld.global.f64 	%fd11, [%rd5];
	abs.f64 	%fd5, %fd11;
	setp.geu.f64 	%p5, %fd5, 0d3CD203AF9EE75616;
	or.pred  	%p6, %p4, %p5;
	@%p6 bra 	$L__BB5_6;
	st.global.f64 	[%rd5], %fd4;
	mov.f64 	%fd11, %fd4;
$L__BB5_6:
	mul.wide.s32 	%rd21, %r21, 8;
	add.s64 	%rd22, %rd1, %rd21;
	ld.global.f64 	%fd6, [%rd22];
	div.rn.f64 	%fd3, %fd6, %fd11;
	st.global.f64 	[%rd22], %fd3;
	add.s64 	%rd24, %rd3, %rd18;
	ld.global.u32 	%r22, [%rd24];
	ld.global.u32 	%r8, [%rd24+4];
	setp.ge.s32 	%p7, %r22, %r8;
	@%p7 bra 	$L__BB5_13;
$L__BB5_7:
	mul.wide.s32 	%rd25, %r22, 4;
	add.s64 	%rd26, %rd2, %rd25;
	ld.global.u32 	%r10, [%rd26];
	setp.le.s32 	%p8, %r10, %r6;
	@%p8 bra 	$L__BB5_12;
	mov.u32 	%r23, %r3;
$L__BB5_9:
	mul.wide.s32 	%rd27, %r23, 4;
	add.s64 	%rd28, %rd2, %rd27;
	ld.global.u32 	%r12, [%rd28];
	setp.ne.s32 	%p9, %r12, %r10;
	@%p9 bra 	$L__BB5_11;
	mul.wide.s32 	%rd29, %r22, 8;
	add.s64 	%rd30, %rd1, %rd29;
	ld.global.f64 	%fd7, [%rd30];
	mul.f64 	%fd8, %fd3, %fd7;
	mul.wide.s32 	%rd31, %r23, 8;
	add.s64 	%rd32, %rd1, %rd31;
	ld.global.f64 	%fd9, [%rd32];
	sub.f64 	%fd10, %fd9, %fd8;
	st.global.f64 	[%rd32], %fd10;
	bra.uni 	$L__BB5_12;
$L__BB5_11:
	setp.le.s32 	%p10, %r12, %r10;
	add.s32 	%r23, %r23, 1;
	setp.lt.s32 	%p11, %r23, %r4;
	and.pred  	%p12, %p10, %p11;
	@%p12 bra 	$L__BB5_9;
$L__BB5_12:
	add.s32 	%r22, %r22, 1;
	setp.ne.s32 	%p13, %r22, %r8;
	@%p13 bra 	$L__BB5_7;
$L__BB5_13:
	add.s32 	%r21, %r21, 1;
	setp.ne.s32 	%p14, %r21, %r4;
	@%p14 bra 	$L__BB5_3;
$L__BB5_14:
	ret;

}
	// .globl	ic0_level_f32
.visible .entry ic0_level_f32(
	.param .u64 .ptr .align 1 ic0_level_f32_param_0,
	.param .u32 ic0_level_f32_param_1,
	.param .u64 .ptr .align 1 ic0_level_f32_param_2,
	.param .u64 .ptr .align 1 ic0_level_f32_param_3,
	.param .u64 .ptr .align 1 ic0_level_f32_param_4,
	.param .u64 .ptr .align 1 ic0_level_f32_param_5,
	.param .u32 ic0_level_f32_param_6,
	.param .f32 ic0_level_f32_param_7
)
{
	.reg .pred 	%p<17>;
	.reg .b32 	%r<29>;
	.reg .b32 	%f<27>;
	.reg .b64 	%rd<40>;

	ld.param.u64 	%rd8, [ic0_level_f32_param_0];
	ld.param.u32 	%r18, [ic0_level_f32_param_1];
	ld.param.u64 	%rd9, [ic0_level_f32_param_2];
	ld.param.u64 	%rd10, [ic0_level_f32_param_3];
	ld.param.u64 	%rd11, [ic0_level_f32_param_4];
	ld.param.u64 	%rd12, [ic0_level_f32_param_5];
	ld.param.f32 	%f10, [ic0_level_f32_param_7];
	cvta.to.global.u64 	%rd1, %rd11;
	cvta.to.global.u64 	%rd2, %rd12;
	cvta.to.global.u64 	%rd3, %rd10;
	cvta.to.global.u64 	%rd4, %rd9;
	mov.u32 	%r19, %ctaid.x;
	mov.u32 	%r20, %ntid.x;
	mov.u32 	%r21, %tid.x;
	mad.lo.s32 	%r1, %r19, %r20, %r21;
	setp.ge.s32 	%p1, %r1, %r18;
	@%p1 bra 	$L__BB6_16;
	cvta.to.global.u64 	%rd13, %rd8;
	mul.wide.s32 	%rd14, %r1, 4;
	add.s64 	%rd15, %rd13, %rd14;
	ld.global.u32 	%r2, [%rd15];
	mul.wide.s32 	%rd16, %r2, 4;
	add.s64 	%rd17, %rd4, %rd16;
	ld.global.u32 	%r28, [%rd17];
	ld.global.u32 	%r4, [%rd17+4];
	setp.ge.s32 	%p2, %r28, %r4;
	@%p2 bra 	$L__BB6_12;
	mov.u32 	%r25, %r28;
$L__BB6_3:
	mul.wide.s32 	%rd18, %r25, 4;
	add.s64 	%rd19, %rd3, %rd18;
	ld.global.u32 	%r6, [%rd19];
	setp.ge.s32 	%p3, %r6, %r2;
	@%p3 bra 	$L__BB6_12;
	mul.wide.s32 	%rd20, %r6, 4;
	add.s64 	%rd21, %rd4, %rd20;
	ld.global.u32 	%r26, [%rd21];
	ld.global.u32 	%r8, [%rd21+4];
	add.s64 	%rd5, %rd1, %rd18;
	ld.global.f32 	%f23, [%rd5];
	setp.ge.s32 	%p4, %r26, %r8;
	@%p4 bra 	$L__BB6_11;
$L__BB6_5:
	mul.wide.s32 	%rd23, %r26, 4;
	add.s64 	%rd24, %rd3, %rd23;
	ld.global.u32 	%r10, [%rd24];
	setp.ge.s32 	%p5, %r10, %r6;
	@%p5 bra 	$L__BB6_11;
	mov.u32 	%r27, %r28;
$L__BB6_7:
	mul.wide.s32 	%rd6, %r27, 4;
	add.s64 	%rd25, %rd3, %rd6;
	ld.global.u32 	%r12, [%rd25];
	setp.ne.s32 	%p6, %r12, %r10;
	@%p6 bra 	$L__BB6_9;
	add.s64 	%rd26, %rd1, %rd6;
	ld.global.f32 	%f11, [%rd26];
	add.s64 	%rd28, %rd1, %rd23;
	ld.global.f32 	%f12, [%rd28];
	mul.f32 	%f13, %f11, %f12;
	sub.f32 	%f23, %f23, %f13;
	bra.uni 	$L__BB6_10;
$L__BB6_9:
	setp.le.s32 	%p7, %r12, %r10;
	add.s32 	%r27, %r27, 1;
	setp.lt.s32 	%p8, %r27, %r4;
	and.pred  	%p9, %p7, %p8;
	@%p9 bra 	$L__BB6_7;
$L__BB6_10:
	add.s32 	%r26, %r26, 1;
	setp.ne.s32 	%p10, %r26, %r8;
	@%p10 bra 	$L__BB6_5;
$L__BB6_11:
	add.s64 	%rd30, %rd2, %rd20;
	ld.global.u32 	%r22, [%rd30];
	mul.wide.s32 	%rd31, %r22, 4;
	add.s64 	%rd32, %rd1, %rd31;
	ld.global.f32 	%f14, [%rd32];
	div.rn.f32 	%f15, %f23, %f14;
	st.global.f32 	[%rd5], %f15;
	add.s32 	%r25, %r25, 1;
	setp.ne.s32 	%p11, %r25, %r4;
	@%p11 bra 	$L__BB6_3;
$L__BB6_12:
	setp.ge.s32 	%p12, %r28, %r4;
	add.s64 	%rd34, %rd2, %rd16;
	ld.global.u32 	%r23, [%rd34];
	mul.wide.s32 	%rd35, %r23, 4;
	add.s64 	%rd7, %rd1, %rd35;
	ld.global.f32 	%f16, [%rd7];
	add.f32 	%f26, %f10, %f16;
	@%p12 bra 	$L__BB6_15;
$L__BB6_13:
	mul.wide.s32 	%rd36, %r28, 4;
	add.s64 	%rd37, %rd3, %rd36;
	ld.global.u32 	%r24, [%rd37];
	setp.ge.s32 	%p13, %r24, %r2;
	@%p13 bra 	$L__BB6_15;
	add.s64 	%rd39, %rd1, %rd36;
	ld.global.f32 	%f17, [%rd39];
	mul.f32 	%f18, %f17, %f17;
	sub.f32 	%f26, %f26, %f18;
	add.s32 	%r28, %r28, 1;
	setp.ne.s32 	%p14, %r28, %r4;
	@%p14 bra 	$L__BB6_13;
$L__BB6_15:
	setp.le.f32 	%p15, %f26, 0f00000000;
	setp.gt.f32 	%p16, %f10, 0f00000000;
	selp.f32 	%f19, %f10, 0f2EDBE6FF, %p16;
	selp.f32 	%f20, %f19, %f26, %p15;
	sqrt.rn.f32 	%f21, %f20;
	st.global.f32 	[%rd7], %f21;
$L__BB6_16:
	ret;

}
	// .globl	ic0_level_f64
.visible .entry ic0_level_f64(
	.param .u64 .ptr .align 1 ic0_level_f64_param_0,
	.param .u32 ic0_level_f64_param_1,
	.param .u64 .ptr .align 1 ic0_level_f64_param_2,
	.param .u64 .ptr .align 1 ic0_level_f64_param_3,
	.param .u64 .ptr .align 1 ic0_level_f64_param_4,
	.param .u64 .ptr .align 1 ic0_level_f64_param_5,
	.param .u32 ic0_level_f64_param_6,
	.param .f64 ic0_level_f64_param_7
)
{
	.reg .pred 	%p<17>;
	.reg .b32 	%r<29>;
	.reg .b64 	%rd<41>;
	.reg .b64 	%fd<27>;

	ld.param.u64 	%rd7, [ic0_level_f64_param_0];
	ld.param.u32 	%r18, [ic0_level_f64_param_1];
	ld.param.u64 	%rd8, [ic0_level_f64_param_2];
	ld.param.u64 	%rd9, [ic0_level_f64_param_3];
	ld.param.u64 	%rd10, [ic0_level_f64_param_4];
	ld.param.u64 	%rd11, [ic0_level_f64_param_5];
	ld.param.f64 	%fd10, [ic0_level_f64_param_7];
	cvta.to.global.u64 	%rd1, %rd10;
	cvta.to.global.u64 	%rd2, %rd11;
	cvta.to.global.u64 	%rd3, %rd9;
	cvta.to.global.u64 	%rd4, %rd8;
	mov.u32 	%r19, %ctaid.x;
	mov.u32 	%r20, %ntid.x;
	mov.u32 	%r21, %tid.x;
	mad.lo.s32 	%r1, %r19, %r20, %r21;
	setp.ge.s32 	%p1, %r1, %r18;
	@%p1 bra 	$L__BB7_16;
	cvta.to.global.u64 	%rd12, %rd7;
	mul.wide.s32 	%rd13, %r1, 4;
	add.s64 	%rd14, %rd12, %rd13;
	ld.global.u32 	%r2, [%rd14];
	mul.wide.s32 	%rd15, %r2, 4;
	add.s64 	%rd16, %rd4, %rd15;
	ld.global.u32 	%r28, [%rd16];
	ld.global.u32 	%r4, [%rd16+4];
	setp.ge.s32 	%p2, %r28, %r4;
	@%p2 bra 	$L__BB7_12;
	mov.u32 	%r25, %r28;
$L__BB7_3:
	mul.wide.s32 	%rd17, %r25, 4;
	add.s64 	%rd18, %rd3, %rd17;
	ld.global.u32 	%r6, [%rd18];
	setp.ge.s32 	%p3, %r6, %r2;
	@%p3 bra 	$L__BB7_12;
	mul.wide.s32 	%rd19, %r6, 4;
	add.s64 	%rd20, %rd4, %rd19;
	ld.global.u32 	%r26, [%rd20];
	ld.global.u32 	%r8, [%rd20+4];
	mul.wide.s32 	%rd21, %r25, 8;
	add.s64 	%rd5, %rd1, %rd21;
	ld.global.f64 	%fd23, [%rd5];
	setp.ge.s32 	%p4, %r26, %r8;
	@%p4 bra 	$L__BB7_11;
$L__BB7_5:
	mul.wide.s32 	%rd22, %r26, 4;
	add.s64 	%rd23, %rd3, %rd22;
	ld.global.u32 	%r10, [%rd23];
	setp.ge.s32 	%p5, %r10, %r6;
	@%p5 bra 	$L__BB7_11;
	mov.u32 	%r27, %r28;
$L__BB7_7:
	mul.wide.s32 	%rd24, %r27, 4;
	add.s64 	%rd25, %rd3, %rd24;
	ld.global.u32 	%r12, [%rd25];
	setp.ne.s32 	%p6, %r12, %r10;
	@%p6 bra 	$L__BB7_9;
	mul.wide.s32 	%rd26, %r27, 8;
	add.s64 	%rd27, %rd1, %rd26;
	ld.global.f64 	%fd11, [%rd27];
	mul.wide.s32 	%rd28, %r26, 8;
	add.s64 	%rd29, %rd1, %rd28;
	ld.global.f64 	%fd12, [%rd29];
	mul.f64 	%fd13, %fd11, %fd12;
	sub.f64 	%fd23, %fd23, %fd13;
	bra.uni 	$L__BB7_10;
$L__BB7_9:
	setp.le.s32 	%p7, %r12, %r10;
	add.s32 	%r27, %r27, 1;
	setp.lt.s32 	%p8, %r27, %r4;
	and.pred  	%p9, %p7, %p8;
	@%p9 bra 	$L__BB7_7;
$L__BB7_10:
	add.s32 	%r26, %r26, 1;
	setp.ne.s32 	%p10, %r26, %r8;
	@%p10 bra 	$L__BB7_5;
$L__BB7_11:
	add.s64 	%rd31, %rd2, %rd19;
	ld.global.u32 	%r22, [%rd31];
	mul.wide.s32 	%rd32, %r22, 8;
	add.s64 	%rd33, %rd1, %rd32;
	ld.global.f64 	%fd14, [%rd33];
	div.rn.f64 	%fd15, %fd23, %fd14;
	st.global.f64 	[%rd5], %fd15;
	add.s32 	%r25, %r25, 1;
	setp.ne.s32 	%p11, %r25, %r4;
	@%p11 bra 	$L__BB7_3;
$L__BB7_12:
	setp.ge.s32 	%p12, %r28, %r4;
	add.s64 	%rd35, %rd2, %rd15;
	ld.global.u32 	%r23, [%rd35];
	mul.wide.s32 	%rd36, %r23, 8;
	add.s64 	%rd6, %rd1, %rd36;
	ld.global.f64 	%fd16, [%rd6];
	add.f64 	%fd26, %fd10, %fd16;
	@%p12 bra 	$L__BB7_15;
$L__BB7_13:
	mul.wide.s32 	%rd37, %r28, 4;
	add.s64 	%rd38, %rd3, %rd37;
	ld.global.u32 	%r24, [%rd38];
	setp.ge.s32 	%p13, %r24, %r2;
	@%p13 bra 	$L__BB7_15;
	mul.wide.s32 	%rd39, %r28, 8;
	add.s64 	%rd40, %rd1, %rd39;
	ld.global.f64 	%fd17, [%rd40];
	mul.f64 	%fd18, %fd17, %fd17;
	sub.f64 	%fd26, %fd26, %fd18;
	add.s32 	%r28, %r28, 1;
	setp.ne.s32 	%p14, %r28, %r4;
	@%p14 bra 	$L__BB7_13;
$L__BB7_15:
	setp.le.f64 	%p15, %fd26, 0d0000000000000000;
	setp.gt.f64 	%p16, %fd10, 0d0000000000000000;
	selp.f64 	%fd19, %fd10, 0d3DDB7CDFD9D7BDBB, %p16;
	selp.f64 	%fd20, %fd19, %fd26, %p15;
	sqrt.rn.f64 	%fd21, %fd20;
	st.global.f64 	[%rd6], %fd21;
$L__BB7_16:
	ret;

}
	// .globl	find_diag_indices
.visible .entry find_diag_indices(
	.param .u64 .ptr .align 1 find_diag_indices_param_0,
	.param .u64 .ptr .align 1 find_diag_indices_param_1,
	.param .u64 .ptr .align 1 find_diag_indices_param_2,
	.param .u32 find_diag_indices_param_3
)
{
	.reg .pred 	%p<5>;
	.reg .b32 	%r<13>;
	.reg .b64 	%rd<12>;

	ld.param.u64 	%rd3, [find_diag_indices_param_0];
	ld.param.u64 	%rd4, [find_diag_indices_param_1];
	ld.param.u64 	%rd5, [find_diag_indices_param_2];
	ld.param.u32 	%r6, [find_diag_indices_param_3];
	mov.u32 	%r7, %ctaid.x;
	mov.u32 	%r8, %ntid.x;
	mov.u32 	%r9, %tid.x;
	mad.lo.s32 	%r1, %r7, %r8, %r9;
	setp.ge.s32 	%p1, %r1, %r6;
	@%p1 bra 	$L__BB8_6;
	cvta.to.global.u64 	%rd6, %rd5;
	cvta.to.global.u64 	%rd7, %rd3;
	mul.wide.s32 	%rd8, %r1, 4;
	add.s64 	%rd9, %rd7, %rd8;
	ld.global.u32 	%r12, [%rd9];
	ld.global.u32 	%r3, [%rd9+4];
	add.s64 	%rd1, %rd6, %rd8;
	mov.b32 	%r10, -1;
	st.global.u32 	[%rd1], %r10;
	setp.ge.s32 	%p2, %r12, %r3;
	@%p2 bra 	$L__BB8_6;
	cvta.to.global.u64 	%rd2, %rd4;
$L__BB8_3:
	mul.wide.s32 	%rd10, %r12, 4;
	add.s64 	%rd11, %rd2, %rd10;
	ld.global.u32 	%r11, [%rd11];
	setp.ne.s32 	%p3, %r11, %r1;
	@%p3 bra 	$L__BB8_5;
	st.global.u32 	[%rd1], %r12;
	bra.uni 	$L__BB8_6;
$L__BB8_5:
	add.s32 	%r12, %r12, 1;
	setp.ne.s32 	%p4, %r12, %r3;
	@%p4 bra 	$L__BB8_3;
$L__BB8_6:
	ret;

}
	// .globl	copy_f32
.visible .entry copy_f32(
	.param .u64 .ptr .align 1 copy_f32_param_0,
	.param .u64 .ptr .align 1 copy_f32_param_1,
	.param .u32 copy_f32_param_2
)
{
	.reg .pred 	%p<2>;
	.reg .b32 	%r<6>;
	.reg .b32 	%f<2>;
	.reg .b64 	%rd<8>;

	ld.param.u64 	%rd1, [copy_f32_param_0];
	ld.param.u64 	%rd2, [copy_f32_param_1];
	ld.param.u32 	%r2, [copy_f32_param_2];
	mov.u32 	%r3, %ctaid.x;
	mov.u32 	%r4, %ntid.x;
	mov.u32 	%r5, %tid.x;
	mad.lo.s32 	%r1, %r3, %r4, %r5;
	setp.ge.s32 	%p1, %r1, %r2;
	@%p1 bra 	$L__BB9_2;
	cvta.to.global.u64 	%rd3, %rd1;
	cvta.to.global.u64 	%rd4, %rd2;
	mul.wide.s32 	%rd5, %r1, 4;
	add.s64 	%rd6, %rd3, %rd5;
	ld.global.f32 	%f1, [%rd6];
	add.s64 	%rd7, %rd4, %rd5;
	st.global.f32 	[%rd7], %f1;
$L__BB9_2:
	ret;

}
	// .globl	copy_f64
.visible .entry copy_f64(
	.param .u64 .ptr .align 1 copy_f64_param_0,
	.param .u64 .ptr .align 1 copy_f64_param_1,
	.param .u32 copy_f64_param_2
)
{
	.reg .pred 	%p<2>;
	.reg .b32 	%r<6>;
	.reg .b64 	%rd<8>;
	.reg .b64 	%fd<2>;

	ld.param.u64 	%rd1, [copy_f64_param_0];
	ld.param.u64 	%rd2, [copy_f64_param_1];
	ld.param.u32 	%r2, [copy_f64_param_2];
	mov.u32 	%r3, %ctaid.x;
	mov.u32 	%r4, %ntid.x;
	mov.u32 	%r5, %tid.x;
	mad.lo.s32 	%r1, %r3, %r4, %r5;
	setp.ge.s32 	%p1, %r1, %r2;
	@%p1 bra 	$L__BB10_2;
	cvta.to.global.u64 	%rd3, %rd1;
	cvta.to.global.u64 	%rd4, %rd2;
	mul.wide.s32 	%rd5, %r1, 8;
	add.s64 	%rd6, %rd3, %rd5;
	ld.global.f64 	%fd1, [%rd6];
	add.s64 	%rd7, %rd4, %rd5;
	st.global.f64 	[%rd7], %fd1;
$L__BB10_2:
	ret;

}


// ===== COMPILED SASS (sm_100) =====

	.target	sm_100

	.elftype	@"ET_EXEC"


//--------------------- .note.nv.tkinfo           --------------------------
	.section	.note.nv.tkinfo,"",@"SHT_NOTE"
	.sectionflags	@"SHF_NOTE_NV_TKINFO"
	.tkinfo
        /*0018*/ 	.word	0x00000002
        /*0030*/ 	.string	""
        /*0030*/ 	.string	"ptxas"
        /*0030*/ 	.string	"Cuda compilation tools, release 13.0, V13.0.88"
        /*0030*/ 	.string	"Build cuda_13.0.r13.0/compiler.36424714_0"
        /*0030*/ 	.string	"-arch sm_100 -m 64 "



//--------------------- .note.nv.cuinfo           --------------------------
	.section	.note.nv.cuinfo,"",@"SHT_NOTE"
	.sectionflags	@"SHF_NOTE_NV_CUINFO"
        /*0018*/ 	.short	0x0002
        /*001a*/ 	.short	0x0064
        /*001c*/ 	.short	0x0082
	.zero		2


//--------------------- .nv.info                  --------------------------
	.section	.nv.info,"",@"SHT_CUDA_INFO"
	.align	4


	//----- nvinfo : EIATTR_REGCOUNT
	.align		4
        /*0000*/ 	.byte	0x04, 0x2f
        /*0002*/ 	.short	(.L_1 - .L_0)
	.align		4
.L_0:
        /*0004*/ 	.word	index@(sparse_trsv_lower_level_f32)
        /*0008*/ 	.word	0x00000015


	//----- nvinfo : EIATTR_FRAME_SIZE
	.align		4
.L_1:
        /*000c*/ 	.byte	0x04, 0x11
        /*000e*/ 	.short	(.L_3 - .L_2)
	.align		4
.L_2:
        /*0010*/ 	.word	index@($__internal_9_$__cuda_sm3x_div_rn_noftz_f32_slowpath)
        /*0014*/ 	.word	0x00000000


	//----- nvinfo : EIATTR_FRAME_SIZE
	.align		4
.L_3:
        /*0018*/ 	.byte	0x04, 0x11
        /*001a*/ 	.short	(.L_5 - .L_4)
	.align		4
.L_4:
        /*001c*/ 	.word	index@(sparse_trsv_lower_level_f32)
        /*0020*/ 	.word	0x00000000


	//----- nvinfo : EIATTR_REGCOUNT
	.align		4
.L_5:
        /*0024*/ 	.byte	0x04, 0x2f
        /*0026*/ 	.short	(.L_7 - .L_6)
	.align		4
.L_6:
        /*0028*/ 	.word	index@(sparse_trsv_lower_level_f64)
        /*002c*/ 	.word	0x0000001b


	//----- nvinfo : EIATTR_FRAME_SIZE
	.align		4
.L_7:
        /*0030*/ 	.byte	0x04, 0x11
        /*0032*/ 	.short	(.L_9 - .L_8)
	.align		4
.L_8:
        /*0034*/ 	.word	index@($__internal_8_$__cuda_sm20_div_rn_f64_full)
        /*0038*/ 	.word	0x00000000


	//----- nvinfo : EIATTR_FRAME_SIZE
	.align		4
.L_9:
        /*003c*/ 	.byte	0x04, 0x11
        /*003e*/ 	.short	(.L_11 - .L_10)
	.align		4
.L_10:
        /*0040*/ 	.word	index@(sparse_trsv_lower_level_f64)
        /*0044*/ 	.word	0x00000000


	//----- nvinfo : EIATTR_REGCOUNT
	.align		4
.L_11:
        /*0048*/ 	.byte	0x04, 0x2f
        /*004a*/ 	.short	(.L_13 - .L_12)
	.align		4
.L_12:
        /*004c*/ 	.word	index@(sparse_trsv_upper_level_f32)
        /*0050*/ 	.word	0x00000016


	//----- nvinfo : EIATTR_FRAME_SIZE
	.align		4
.L_13:
        /*0054*/ 	.byte	0x04, 0x11
        /*0056*/ 	.short	(.L_15 - .L_14)
	.align		4
.L_14:
        /*0058*/ 	.word	index@($__internal_7_$__cuda_sm3x_div_rn_noftz_f32_slowpath)
        /*005c*/ 	.word	0x00000000


	//----- nvinfo : EIATTR_FRAME_SIZE
	.align		4
.L_15:
        /*0060*/ 	.byte	0x04, 0x11
        /*0062*/ 	.short	(.L_17 - .L_16)
	.align		4
.L_16:
        /*0064*/ 	.word	index@(sparse_trsv_upper_level_f32)
        /*0068*/ 	.word	0x00000000


	//----- nvinfo : EIATTR_REGCOUNT
	.align		4
.L_17:
        /*006c*/ 	.byte	0x04, 0x2f
        /*006e*/ 	.short	(.L_19 - .L_18)
	.align		4
.L_18:
        /*0070*/ 	.word	index@(sparse_trsv_upper_level_f64)
        /*0074*/ 	.word	0x00000019


	//----- nvinfo : EIATTR_FRAME_SIZE
	.align		4
.L_19:
        /*0078*/ 	.byte	0x04, 0x11
        /*007a*/ 	.short	(.L_21 - .L_20)
	.align		4
.L_20:
        /*007c*/ 	.word	index@($__internal_6_$__cuda_sm20_div_rn_f64_full)
        /*0080*/ 	.word	0x00000000


	//----- nvinfo : EIATTR_FRAME_SIZE
	.align		4
.L_21:
        /*0084*/ 	.byte	0x04, 0x11
        /*0086*/ 	.short	(.L_23 - .L_22)
	.align		4
.L_22:
        /*0088*/ 	.word	index@(sparse_trsv_upper_level_f64)
        /*008c*/ 	.word	0x00000000


	//----- nvinfo : EIATTR_REGCOUNT
	.align		4
.L_23:
        /*0090*/ 	.byte	0x04, 0x2f
        /*0092*/ 	.short	(.L_25 - .L_24)
	.align		4
.L_24:
        /*0094*/ 	.word	index@(ilu0_level_f32)
        /*0098*/ 	.word	0x00000015


	//----- nvinfo : EIATTR_FRAME_SIZE
	.align		4
.L_25:
        /*009c*/ 	.byte	0x04, 0x11
        /*009e*/ 	.short	(.L_27 - .L_26)
	.align		4
.L_26:
        /*00a0*/ 	.word	index@($__internal_5_$__cuda_sm3x_div_rn_noftz_f32_slowpath)
        /*00a4*/ 	.word	0x00000000


	//----- nvinfo : EIATTR_FRAME_SIZE
	.align		4
.L_27:
        /*00a8*/ 	.byte	0x04, 0x11
        /*00aa*/ 	.short	(.L_29 - .L_28)
	.align		4
.L_28:
        /*00ac*/ 	.word	index@(ilu0_level_f32)
        /*00b0*/ 	.word	0x00000000


	//----- nvinfo : EIATTR_REGCOUNT
	.align		4
.L_29:
        /*00b4*/ 	.byte	0x04, 0x2f
        /*00b6*/ 	.short	(.L_31 - .L_30)
	.align		4
.L_30:
        /*00b8*/ 	.word	index@(ilu0_level_f64)
        /*00bc*/ 	.word	0x0000001e


	//----- nvinfo : EIATTR_FRAME_SIZE
	.align		4
.L_31:
        /*00c0*/ 	.byte	0x04, 0x11
        /*00c2*/ 	.short	(.L_33 - .L_32)
	.align		4
.L_32:
        /*00c4*/ 	.word	index@($__internal_4_$__cuda_sm20_div_rn_f64_full)
        /*00c8*/ 	.word	0x00000000


	//----- nvinfo : EIATTR_FRAME_SIZE
	.align		4
.L_33:
        /*00cc*/ 	.byte	0x04, 0x11
        /*00ce*/ 	.short	(.L_35 - .L_34)
	.align		4
.L_34:
        /*00d0*/ 	.word	index@(ilu0_level_f64)
        /*00d4*/ 	.word	0x00000000


	//----- nvinfo : EIATTR_REGCOUNT
	.align		4
.L_35:
        /*00d8*/ 	.byte	0x04, 0x2f
        /*00da*/ 	.short	(.L_37 - .L_36)
	.align		4
.L_36:
        /*00dc*/ 	.word	index@(ic0_level_f32)
        /*00e0*/ 	.word	0x00000014


	//----- nvinfo : EIATTR_FRAME_SIZE
	.align		4
.L_37:
        /*00e4*/ 	.byte	0x04, 0x11
        /*00e6*/ 	.short	(.L_39 - .L_38)
	.align		4
.L_38:
        /*00e8*/ 	.word	index@($__internal_3_$__cuda_sm3x_div_rn_noftz_f32_slowpath)
        /*00ec*/ 	.word	0x00000000


	//----- nvinfo : EIATTR_FRAME_SIZE
	.align		4
.L_39:
        /*00f0*/ 	.byte	0x04, 0x11
        /*00f2*/ 	.short	(.L_41 - .L_40)
	.align		4
.L_40:
        /*00f4*/ 	.word	index@($__internal_2_$__cuda_sm20_sqrt_rn_f32_slowpath)
        /*00f8*/ 	.word	0x00000000


	//----- nvinfo : EIATTR_FRAME_SIZE
	.align		4
.L_41:
        /*00fc*/ 	.byte	0x04, 0x11
        /*00fe*/ 	.short	(.L_43 - .L_42)
	.align		4
.L_42:
        /*0100*/ 	.word	index@(ic0_level_f32)
        /*0104*/ 	.word	0x00000000


	//----- nvinfo : EIATTR_REGCOUNT
	.align		4
.L_43:
        /*0108*/ 	.byte	0x04, 0x2f
        /*010a*/ 	.short	(.L_45 - .L_44)
	.align		4
.L_44:
        /*010c*/ 	.word	index@(ic0_level_f64)
        /*0110*/ 	.word	0x0000001d


	//----- nvinfo : EIATTR_FRAME_SIZE
	.align		4
.L_45:
        /*0114*/ 	.byte	0x04, 0x11
        /*0116*/ 	.short	(.L_47 - .L_46)
	.align		4
.L_46:
        /*0118*/ 	.word	index@($__internal_1_$__cuda_sm20_dsqrt_rn_f64_mediumpath_v1)
        /*011c*/ 	.word	0x00000000


	//----- nvinfo : EIATTR_FRAME_SIZE
	.align		4
.L_47:
        /*0120*/ 	.byte	0x04, 0x11
        /*0122*/ 	.short	(.L_49 - .L_48)
	.align		4
.L_48:
        /*0124*/ 	.word	index@($__internal_0_$__cuda_sm20_div_rn_f64_full)
        /*0128*/ 	.word	0x00000000


	//----- nvinfo : EIATTR_FRAME_SIZE
	.align		4
.L_49:
        /*012c*/ 	.byte	0x04, 0x11
        /*012e*/ 	.short	(.L_51 - .L_50)
	.align		4
.L_50:
        /*0130*/ 	.word	index@(ic0_level_f64)
        /*0134*/ 	.word	0x00000000


	//----- nvinfo : EIATTR_REGCOUNT
	.align		4
.L_51:
        /*0138*/ 	.byte	0x04, 0x2f
        /*013a*/ 	.short	(.L_53 - .L_52)
	.align		4
.L_52:
        /*013c*/ 	.word	index@(find_diag_indices)
        /*0140*/ 	.word	0x0000000e


	//----- nvinfo : EIATTR_FRAME_SIZE
	.align		4
.L_53:
        /*0144*/ 	.byte	0x04, 0x11
        /*0146*/ 	.short	(.L_55 - .L_54)
	.align		4
.L_54:
        /*0148*/ 	.word	index@(find_diag_indices)
        /*014c*/ 	.word	0x00000000


	//----- nvinfo : EIATTR_REGCOUNT
	.align		4
.L_55:
        /*0150*/ 	.byte	0x04, 0x2f
        /*0152*/ 	.short	(.L_57 - .L_56)
	.align		4
.L_56:
        /*0154*/ 	.word	index@(copy_f32)
        /*0158*/ 	.word	0x0000000a


	//----- nvinfo : EIATTR_FRAME_SIZE
	.align		4
.L_57:
        /*015c*/ 	.byte	0x04, 0x11
        /*015e*/ 	.short	(.L_59 - .L_58)
	.align		4
.L_58:
        /*0160*/ 	.word	index@(copy_f32)
        /*0164*/ 	.word	0x00000000


	//----- nvinfo : EIATTR_REGCOUNT
	.align		4
.L_59:
        /*0168*/ 	.byte	0x04, 0x2f
        /*016a*/ 	.short	(.L_61 - .L_60)
	.align		4
.L_60:
        /*016c*/ 	.word	index@(copy_f64)
        /*0170*/ 	.word	0x0000000a


	//----- nvinfo : EIATTR_FRAME_SIZE
	.align		4
.L_61:
        /*0174*/ 	.byte	0x04, 0x11
        /*0176*/ 	.short	(.L_63 - .L_62)
	.align		4
.L_62:
        /*0178*/ 	.word	index@(copy_f64)
        /*017c*/ 	.word	0x00000000


	//----- nvinfo : EIATTR_MIN_STACK_SIZE
	.align		4
.L_63:
        /*0180*/ 	.byte	0x04, 0x12
        /*0182*/ 	.short	(.L_65 - .L_64)
	.align		4
.L_64:
        /*0184*/ 	.word	index@(copy_f64)
        /*0188*/ 	.word	0x00000000


	//----- nvinfo : EIATTR_MIN_STACK_SIZE
	.align		4
.L_65:
        /*018c*/ 	.byte	0x04, 0x12
        /*018e*/ 	.short	(.L_67 - .L_66)
	.align		4
.L_66:
        /*0190*/ 	.word	index@(copy_f32)
        /*0194*/ 	.word	0x00000000


	//----- nvinfo : EIATTR_MIN_STACK_SIZE
	.align		4
.L_67:
        /*0198*/ 	.byte	0x04, 0x12
        /*019a*/ 	.short	(.L_69 - .L_68)
	.align		4
.L_68:
        /*019c*/ 	.word	index@(find_diag_indices)
        /*01a0*/ 	.word	0x00000000


	//----- nvinfo : EIATTR_MIN_STACK_SIZE
	.align		4
.L_69:
        /*01a4*/ 	.byte	0x04, 0x12
        /*01a6*/ 	.short	(.L_71 - .L_70)
	.align		4
.L_70:
        /*01a8*/ 	.word	index@(ic0_level_f64)
        /*01ac*/ 	.word	0x00000000


	//----- nvinfo : EIATTR_MIN_STACK_SIZE
	.align		4
.L_71:
        /*01b0*/ 	.byte	0x04, 0x12
        /*01b2*/ 	.short	(.L_73 - .L_72)
	.align		4
.L_72:
        /*01b4*/ 	.word	index@(ic0_level_f32)
        /*01b8*/ 	.word	0x00000000


	//----- nvinfo : EIATTR_MIN_STACK_SIZE
	.align		4
.L_73:
        /*01bc*/ 	.byte	0x04, 0x12
        /*01be*/ 	.short	(.L_75 - .L_74)
	.align		4
.L_74:
        /*01c0*/ 	.word	index@(ilu0_level_f64)
        /*01c4*/ 	.word	0x00000000


	//----- nvinfo : EIATTR_MIN_STACK_SIZE
	.align		4
.L_75:
        /*01c8*/ 	.byte	0x04, 0x12
        /*01ca*/ 	.short	(.L_77 - .L_76)
	.align		4
.L_76:
        /*01cc*/ 	.word	index@(ilu0_level_f32)
        /*01d0*/ 	.word	0x00000000


	//----- nvinfo : EIATTR_MIN_STACK_SIZE
	.align		4
.L_77:
        /*01d4*/ 	.byte	0x04, 0x12
        /*01d6*/ 	.short	(.L_79 - .L_78)
	.align		4
.L_78:
        /*01d8*/ 	.word	index@(sparse_trsv_upper_level_f64)
        /*01dc*/ 	.word	0x00000000


	//----- nvinfo : EIATTR_MIN_STACK_SIZE
	.align		4
.L_79:
        /*01e0*/ 	.byte	0x04, 0x12
        /*01e2*/ 	.short	(.L_81 - .L_80)
	.align		4
.L_80:
        /*01e4*/ 	.word	index@(sparse_trsv_upper_level_f32)
        /*01e8*/ 	.word	0x00000000


	//----- nvinfo : EIATTR_MIN_STACK_SIZE
	.align		4
.L_81:
        /*01ec*/ 	.byte	0x04, 0x12
        /*01ee*/ 	.short	(.L_83 - .L_82)
	.align		4
.L_82:
        /*01f0*/ 	.word	index@(sparse_trsv_lower_level_f64)
        /*01f4*/ 	.word	0x00000000


	//----- nvinfo : EIATTR_MIN_STACK_SIZE
	.align		4
.L_83:
        /*01f8*/ 	.byte	0x04, 0x12
        /*01fa*/ 	.short	(.L_85 - .L_84)
	.align		4
.L_84:
        /*01fc*/ 	.word	index@(sparse_trsv_lower_level_f32)
        /*0200*/ 	.word	0x00000000
.L_85:


//--------------------- .nv.compat                --------------------------
	.section	.nv.compat,"",@"SHT_CUDA_COMPAT_INFO"
	.align	4
        /*0000*/ 	.byte	0x02, 0x09, 0x00, 0x00, 0x02, 0x02, 0x01, 0x00, 0x02, 0x05, 0x05, 0x00, 0x03, 0x07, 0x01, 0x01
        /*0010*/ 	.byte	0x02, 0x03, 0x00, 0x00, 0x02, 0x06, 0x01, 0x00, 0x04, 0x0b, 0x08, 0x00, 0x01, 0x00, 0x00, 0x00
        /*0020*/ 	.byte	0x00, 0x00, 0x00, 0x00


//--------------------- .nv.info.copy_f64         --------------------------
	.section	.nv.info.copy_f64,"",@"SHT_CUDA_INFO"
	.sectionflags	@""
	.align	4


	//----- nvinfo : EIATTR_CUDA_API_VERSION
	.align		4
        /*0000*/ 	.byte	0x04, 0x37
        /*0002*/ 	.short	(.L_87 - .L_86)
.L_86:
        /*0004*/ 	.word	0x00000082


	//----- nvinfo : EIATTR_KPARAM_INFO
	.align		4
.L_87:
        /*0008*/ 	.byte	0x04, 0x17
        /*000a*/ 	.short	(.L_89 - .L_88)
.L_88:
        /*000c*/ 	.word	0x00000000
        /*0010*/ 	.short	0x0002
        /*0012*/ 	.short	0x0010
        /*0014*/ 	.byte	0x00, 0xf0, 0x11, 0x00


	//----- nvinfo : EIATTR_KPARAM_INFO
	.align		4
.L_89:
        /*0018*/ 	.byte	0x04, 0x17
        /*001a*/ 	.short	(.L_91 - .L_90)
.L_90:
        /*001c*/ 	.word	0x00000000
        /*0020*/ 	.short	0x0001
        /*0022*/ 	.short	0x0008
        /*0024*/ 	.byte	0x00, 0xf5, 0x21, 0x00


	//----- nvinfo : EIATTR_KPARAM_INFO
	.align		4
.L_91:
        /*0028*/ 	.byte	0x04, 0x17
        /*002a*/ 	.short	(.L_93 - .L_92)
.L_92:
        /*002c*/ 	.word	0x00000000
        /*0030*/ 	.short	0x0000
        /*0032*/ 	.short	0x0000
        /*0034*/ 	.byte	0x00, 0xf5, 0x21, 0x00


	//----- nvinfo : EIATTR_SPARSE_MMA_MASK
	.align		4
.L_93:
        /*0038*/ 	.byte	0x03, 0x50
        /*003a*/ 	.short	0x0000


	//----- nvinfo : EIATTR_MAXREG_COUNT
	.align		4
        /*003c*/ 	.byte	0x03, 0x1b
        /*003e*/ 	.short	0x00ff


	//----- nvinfo : EIATTR_MERCURY_ISA_VERSION
	.align		4
        /*0040*/ 	.byte	0x03, 0x5f
        /*0042*/ 	.short	0x0101


	//----- nvinfo : EIATTR_VRC_CTA_INIT_COUNT
	.align		4
        /*0044*/ 	.byte	0x02, 0x4a
	.zero		1
	.zero		1


	//----- nvinfo : EIATTR_EXIT_INSTR_OFFSETS
	.align		4
        /*0048*/ 	.byte	0x04, 0x1c
        /*004a*/ 	.short	(.L_95 - .L_94)


	//   ....[0]....
.L_94:
        /*004c*/ 	.word	0x00000070


	//   ....[1]....
        /*0050*/ 	.word	0x000000f0


	//----- nvinfo : EIATTR_CBANK_PARAM_SIZE
	.align		4
.L_95:
        /*0054*/ 	.byte	0x03, 0x19
        /*0056*/ 	.short	0x0014


	//----- nvinfo : EIATTR_PARAM_CBANK
	.align		4
        /*0058*/ 	.byte	0x04, 0x0a
        /*005a*/ 	.short	(.L_97 - .L_96)
	.align		4
.L_96:
        /*005c*/ 	.word	index@(.nv.constant0.copy_f64)
        /*0060*/ 	.short	0x0380
        /*0062*/ 	.short	0x0014


	//----- nvinfo : EIATTR_SW_WAR
	.align		4
.L_97:
        /*0064*/ 	.byte	0x04, 0x36
        /*0066*/ 	.short	(.L_99 - .L_98)
.L_98:
        /*0068*/ 	.word	0x00000008
.L_99:


//--------------------- .nv.info.copy_f32         --------------------------
	.section	.nv.info.copy_f32,"",@"SHT_CUDA_INFO"
	.sectionflags	@""
	.align	4


	//----- nvinfo : EIATTR_CUDA_API_VERSION
	.align		4
        /*0000*/ 	.byte	0x04, 0x37
        /*0002*/ 	.short	(.L_101 - .L_100)
.L_100:
        /*0004*/ 	.word	0x00000082


	//----- nvinfo : EIATTR_KPARAM_INFO
	.align		4
.L_101:
        /*0008*/ 	.byte	0x04, 0x17
        /*000a*/ 	.short	(.L_103 - .L_102)
.L_102:
        /*000c*/ 	.word	0x00000000
        /*0010*/ 	.short	0x0002
        /*0012*/ 	.short	0x0010
        /*0014*/ 	.byte	0x00, 0xf0, 0x11, 0x00


	//----- nvinfo : EIATTR_KPARAM_INFO
	.align		4
.L_103:
        /*0018*/ 	.byte	0x04, 0x17
        /*001a*/ 	.short	(.L_105 - .L_104)
.L_104:
        /*001c*/ 	.word	0x00000000
        /*0020*/ 	.short	0x0001
        /*0022*/ 	.short	0x0008
        /*0024*/ 	.byte	0x00, 0xf5, 0x21, 0x00


	//----- nvinfo : EIATTR_KPARAM_INFO
	.align		4
.L_105:
        /*0028*/ 	.byte	0x04, 0x17
        /*002a*/ 	.short	(.L_107 - .L_106)
.L_106:
        /*002c*/ 	.word	0x00000000
        /*0030*/ 	.short	0x0000
        /*0032*/ 	.short	0x0000
        /*0034*/ 	.byte	0x00, 0xf5, 0x21, 0x00


	//----- nvinfo : EIATTR_SPARSE_MMA_MASK
	.align		4
.L_107:
        /*0038*/ 	.byte	0x03, 0x50
        /*003a*/ 	.short	0x0000


	//----- nvinfo : EIATTR_MAXREG_COUNT
	.align		4
        /*003c*/ 	.byte	0x03, 0x1b
        /*003e*/ 	.short	0x00ff


	//----- nvinfo : EIATTR_MERCURY_ISA_VERSION
	.align		4
        /*0040*/ 	.byte	0x03, 0x5f
        /*0042*/ 	.short	0x0101


	//----- nvinfo : EIATTR_VRC_CTA_INIT_COUNT
	.align		4
        /*0044*/ 	.byte	0x02, 0x4a
	.zero		1
	.zero		1


	//----- nvinfo : EIATTR_EXIT_INSTR_OFFSETS
	.align		4
        /*0048*/ 	.byte	0x04, 0x1c
        /*004a*/ 	.short	(.L_109 - .L_108)


	//   ....[0]....
.L_108:
        /*004c*/ 	.word	0x00000070


	//   ....[1]....
        /*0050*/ 	.word	0x000000f0


	//----- nvinfo : EIATTR_CBANK_PARAM_SIZE
	.align		4
.L_109:
        /*0054*/ 	.byte	0x03, 0x19
        /*0056*/ 	.short	0x0014


	//----- nvinfo : EIATTR_PARAM_CBANK
	.align		4
        /*0058*/ 	.byte	0x04, 0x0a
        /*005a*/ 	.short	(.L_111 - .L_110)
	.align		4
.L_110:
        /*005c*/ 	.word	index@(.nv.constant0.copy_f32)
        /*0060*/ 	.short	0x0380
        /*0062*/ 	.short	0x0014


	//----- nvinfo : EIATTR_SW_WAR
	.align		4
.L_111:
        /*0064*/ 	.byte	0x04, 0x36
        /*0066*/ 	.short	(.L_113 - .L_112)
.L_112:
        /*0068*/ 	.word	0x00000008
.L_113:


//--------------------- .nv.info.find_diag_indices --------------------------
	.section	.nv.info.find_diag_indices,"",@"SHT_CUDA_INFO"
	.sectionflags	@""
	.align	4


	//----- nvinfo : EIATTR_CUDA_API_VERSION
	.align		4
        /*0000*/ 	.byte	0x04, 0x37
        /*0002*/ 	.short	(.L_115 - .L_114)
.L_114:
        /*0004*/ 	.word	0x00000082


	//----- nvinfo : EIATTR_KPARAM_INFO
	.align		4
.L_115:
        /*0008*/ 	.byte	0x04, 0x17
        /*000a*/ 	.short	(.L_117 - .L_116)
.L_116:
        /*000c*/ 	.word	0x00000000
        /*0010*/ 	.short	0x0003
        /*0012*/ 	.short	0x0018
        /*0014*/ 	.byte	0x00, 0xf0, 0x11, 0x00


	//----- nvinfo : EIATTR_KPARAM_INFO
	.align		4
.L_117:
        /*0018*/ 	.byte	0x04, 0x17
        /*001a*/ 	.short	(.L_119 - .L_118)
.L_118:
        /*001c*/ 	.word	0x00000000
        /*0020*/ 	.short	0x0002
        /*0022*/ 	.short	0x0010
        /*0024*/ 	.byte	0x00, 0xf5, 0x21, 0x00


	//----- nvinfo : EIATTR_KPARAM_INFO
	.align		4
.L_119:
        /*0028*/ 	.byte	0x04, 0x17
        /*002a*/ 	.short	(.L_121 - .L_120)
.L_120:
        /*002c*/ 	.word	0x00000000
        /*0030*/ 	.short	0x0001
        /*0032*/ 	.short	0x0008
        /*0034*/ 	.byte	0x00, 0xf5, 0x21, 0x00


	//----- nvinfo : EIATTR_KPARAM_INFO
	.align		4
.L_121:
        /*0038*/ 	.byte	0x04, 0x17
        /*003a*/ 	.short	(.L_123 - .L_122)
.L_122:
        /*003c*/ 	.word	0x00000000
        /*0040*/ 	.short	0x0000
        /*0042*/ 	.short	0x0000
        /*0044*/ 	.byte	0x00, 0xf5, 0x21, 0x00


	//----- nvinfo : EIATTR_SPARSE_MMA_MASK
	.align		4
.L_123:
        /*0048*/ 	.byte	0x03, 0x50
        /*004a*/ 	.short	0x0000


	//----- nvinfo : EIATTR_MAXREG_COUNT
	.align		4
        /*004c*/ 	.byte	0x03, 0x1b
        /*004e*/ 	.short	0x00ff


	//----- nvinfo : EIATTR_MERCURY_ISA_VERSION
	.align		4
        /*0050*/ 	.byte	0x03, 0x5f
        /*0052*/ 	.short	0x0101


	//----- nvinfo : EIATTR_VRC_CTA_INIT_COUNT
	.align		4
        /*0054*/ 	.byte	0x02, 0x4a
	.zero		1
	.zero		1


	//----- nvinfo : EIATTR_EXIT_INSTR_OFFSETS
	.align		4
        /*0058*/ 	.byte	0x04, 0x1c
        /*005a*/ 	.short	(.L_125 - .L_124)


	//   ....[0]....
.L_124:
        /*005c*/ 	.word	0x00000070


	//   ....[1]....
        /*0060*/ 	.word	0x00000120


	//   ....[2]....
        /*0064*/ 	.word	0x000001c0


	//   ....[3]....
        /*0068*/ 	.word	0x000001f0


	//----- nvinfo : EIATTR_CRS_STACK_SIZE
	.align		4
.L_125:
        /*006c*/ 	.byte	0x04, 0x1e
        /*006e*/ 	.short	(.L_127 - .L_126)
.L_126:
        /*0070*/ 	.word	0x00000000


	//----- nvinfo : EIATTR_CBANK_PARAM_SIZE
	.align		4
.L_127:
        /*0074*/ 	.byte	0x03, 0x19
        /*0076*/ 	.short	0x001c


	//----- nvinfo : EIATTR_PARAM_CBANK
	.align		4
        /*0078*/ 	.byte	0x04, 0x0a
        /*007a*/ 	.short	(.L_129 - .L_128)
	.align		4
.L_128:
        /*007c*/ 	.word	index@(.nv.constant0.find_diag_indices)
        /*0080*/ 	.short	0x0380
        /*0082*/ 	.short	0x001c


	//----- nvinfo : EIATTR_SW_WAR
	.align		4
.L_129:
        /*0084*/ 	.byte	0x04, 0x36
        /*0086*/ 	.short	(.L_131 - .L_130)
.L_130:
        /*0088*/ 	.word	0x00000008
.L_131:


//--------------------- .nv.info.ic0_level_f64    --------------------------
	.section	.nv.info.ic0_level_f64,"",@"SHT_CUDA_INFO"
	.sectionflags	@""
	.align	4


	//----- nvinfo : EIATTR_CUDA_API_VERSION
	.align		4
        /*0000*/ 	.byte	0x04, 0x37
        /*0002*/ 	.short	(.L_133 - .L_132)
.L_132:
        /*0004*/ 	.word	0x00000082


	//----- nvinfo : EIATTR_KPARAM_INFO
	.align		4
.L_133:
        /*0008*/ 	.byte	0x04, 0x17
        /*000a*/ 	.short	(.L_135 - .L_134)
.L_134:
        /*000c*/ 	.word	0x00000000
        /*0010*/ 	.short	0x0007
        /*0012*/ 	.short	0x0038
        /*0014*/ 	.byte	0x00, 0xf0, 0x21, 0x00


	//----- nvinfo : EIATTR_KPARAM_INFO
	.align		4
.L_135:
        /*0018*/ 	.byte	0x04, 0x17
        /*001a*/ 	.short	(.L_137 - .L_136)
.L_136:
        /*001c*/ 	.word	0x00000000
        /*0020*/ 	.short	0x0006
        /*0022*/ 	.short	0x0030
        /*0024*/ 	.byte	0x00, 0xf0, 0x11, 0x00


	//----- nvinfo : EIATTR_KPARAM_INFO
	.align		4
.L_137:
        /*0028*/ 	.byte	0x04, 0x17
        /*002a*/ 	.short	(.L_139 - .L_138)
.L_138:
        /*002c*/ 	.word	0x00000000
        /*0030*/ 	.short	0x0005
        /*0032*/ 	.short	0x0028
        /*0034*/ 	.byte	0x00, 0xf5, 0x21, 0x00


	//----- nvinfo : EIATTR_KPARAM_INFO
	.align		4
.L_139:
        /*0038*/ 	.byte	0x04, 0x17
        /*003a*/ 	.short	(.L_141 - .L_140)
.L_140:
        /*003c*/ 	.word	0x00000000
        /*0040*/ 	.short	0x0004
        /*0042*/ 	.short	0x0020
        /*0044*/ 	.byte	0x00, 0xf5, 0x21, 0x00


	//----- nvinfo : EIATTR_KPARAM_INFO
	.align		4
.L_141:
        /*0048*/ 	.byte	0x04, 0x17
        /*004a*/ 	.short	(.L_143 - .L_142)
.L_142:
        /*004c*/ 	.word	0x00000000
        /*0050*/ 	.short	0x0003
        /*0052*/ 	.short	0x0018
        /*0054*/ 	.byte	0x00, 0xf5, 0x21, 0x00


	//----- nvinfo : EIATTR_KPARAM_INFO
	.align		4
.L_143:
        /*0058*/ 	.byte	0x04, 0x17
        /*005a*/ 	.short	(.L_145 - .L_144)
.L_144:
        /*005c*/ 	.word	0x00000000
        /*0060*/ 	.short	0x0002
        /*0062*/ 	.short	0x0010
        /*0064*/ 	.byte	0x00, 0xf5, 0x21, 0x00


	//----- nvinfo : EIATTR_KPARAM_INFO
	.align		4
.L_145:
        /*0068*/ 	.byte	0x04, 0x17
        /*006a*/ 	.short	(.L_147 - .L_146)
.L_146:
        /*006c*/ 	.word	0x00000000
        /*0070*/ 	.short	0x0001
        /*0072*/ 	.short	0x0008
        /*0074*/ 	.byte	0x00, 0xf0, 0x11, 0x00


	//----- nvinfo : EIATTR_KPARAM_INFO
	.align		4
.L_147:
        /*0078*/ 	.byte	0x04, 0x17
        /*007a*/ 	.short	(.L_149 - .L_148)
.L_148:
        /*007c*/ 	.word	0x00000000
        /*0080*/ 	.short	0x0000
        /*0082*/ 	.short	0x0000
        /*0084*/ 	.byte	0x00, 0xf5, 0x21, 0x00


	//----- nvinfo : EIATTR_SPARSE_MMA_MASK
	.align		4
.L_149:
        /*0088*/ 	.byte	0x03, 0x50
        /*008a*/ 	.short	0x0000


	//----- nvinfo : EIATTR_MAXREG_COUNT
	.align		4
        /*008c*/ 	.byte	0x03, 0x1b
        /*008e*/ 	.short	0x00ff


	//----- nvinfo : EIATTR_MERCURY_ISA_VERSION
	.align		4
        /*0090*/ 	.byte	0x03, 0x5f
        /*0092*/ 	.short	0x0101


	//----- nvinfo : EIATTR_VRC_CTA_INIT_COUNT
	.align		4
        /*0094*/ 	.byte	0x02, 0x4a
	.zero		1
	.zero		1


	//----- nvinfo : EIATTR_EXIT_INSTR_OFFSETS
	.align		4
        /*0098*/ 	.byte	0x04, 0x1c
        /*009a*/ 	.short	(.L_151 - .L_150)


	//   ....[0]....
.L_150:
        /*009c*/ 	.word	0x00000070


	//   ....[1]....
        /*00a0*/ 	.word	0x00000940


	//----- nvinfo : EIATTR_CRS_STACK_SIZE
	.align		4
.L_151:
        /*00a4*/ 	.byte	0x04, 0x1e
        /*00a6*/ 	.short	(.L_153 - .L_152)
.L_152:
        /*00a8*/ 	.word	0x00000000


	//----- nvinfo : EIATTR_CBANK_PARAM_SIZE
	.align		4
.L_153:
        /*00ac*/ 	.byte	0x03, 0x19
        /*00ae*/ 	.short	0x0040


	//----- nvinfo : EIATTR_PARAM_CBANK
	.align		4
        /*00b0*/ 	.byte	0x04, 0x0a
        /*00b2*/ 	.short	(.L_155 - .L_154)
	.align		4
.L_154:
        /*00b4*/ 	.word	index@(.nv.constant0.ic0_level_f64)
        /*00b8*/ 	.short	0x0380
        /*00ba*/ 	.short	0x0040


	//----- nvinfo : EIATTR_SW_WAR
	.align		4
.L_155:
        /*00bc*/ 	.byte	0x04, 0x36
        /*00be*/ 	.short	(.L_157 - .L_156)
.L_156:
        /*00c0*/ 	.word	0x00000008
.L_157:


//--------------------- .nv.info.ic0_level_f32    --------------------------
	.section	.nv.info.ic0_level_f32,"",@"SHT_CUDA_INFO"
	.sectionflags	@""
	.align	4


	//----- nvinfo : EIATTR_CUDA_API_VERSION
	.align		4
        /*0000*/ 	.byte	0x04, 0x37
        /*0002*/ 	.short	(.L_159 - .L_158)
.L_158:
        /*0004*/ 	.word	0x00000082


	//----- nvinfo : EIATTR_KPARAM_INFO
	.align		4
.L_159:
        /*0008*/ 	.byte	0x04, 0x17
        /*000a*/ 	.short	(.L_161 - .L_160)
.L_160:
        /*000c*/ 	.word	0x00000000
        /*0010*/ 	.short	0x0007
        /*0012*/ 	.short	0x0034
        /*0014*/ 	.byte	0x00, 0xf0, 0x11, 0x00


	//----- nvinfo : EIATTR_KPARAM_INFO
	.align		4
.L_161:
        /*0018*/ 	.byte	0x04, 0x17
        /*001a*/ 	.short	(.L_163 - .L_162)
.L_162:
        /*001c*/ 	.word	0x00000000
        /*0020*/ 	.short	0x0006
        /*0022*/ 	.short	0x0030
        /*0024*/ 	.byte	0x00, 0xf0, 0x11, 0x00


	//----- nvinfo : EIATTR_KPARAM_INFO
	.align		4
.L_163:
        /*0028*/ 	.byte	0x04, 0x17
        /*002a*/ 	.short	(.L_165 - .L_164)
.L_164:
        /*002c*/ 	.word	0x00000000
        /*0030*/ 	.short	0x0005
        /*0032*/ 	.short	0x0028
        /*0034*/ 	.byte	0x00, 0xf5, 0x21, 0x00


	//----- nvinfo : EIATTR_KPARAM_INFO
	.align		4
.L_165:
        /*0038*/ 	.byte	0x04, 0x17
        /*003a*/ 	.short	(.L_167 - .L_166)
.L_166:
        /*003c*/ 	.word	0x00000000
        /*0040*/ 	.short	0x0004
        /*0042*/ 	.short	0x0020
        /*0044*/ 	.byte	0x00, 0xf5, 0x21, 0x00


	//----- nvinfo : EIATTR_KPARAM_INFO
	.align		4
.L_167:
        /*0048*/ 	.byte	0x04, 0x17
        /*004a*/ 	.short	(.L_169 - .L_168)
.L_168:
        /*004c*/ 	.word	0x00000000
        /*0050*/ 	.short	0x0003
        /*0052*/ 	.short	0x0018
        /*0054*/ 	.byte	0x00, 0xf5, 0x21, 0x00


	//----- nvinfo : EIATTR_KPARAM_INFO
	.align		4
.L_169:
        /*0058*/ 	.byte	0x04, 0x17
        /*005a*/ 	.short	(.L_171 - .L_170)
.L_170:
        /*005c*/ 	.word	0x00000000
        /*0060*/ 	.short	0x0002
        /*0062*/ 	.short	0x0010
        /*0064*/ 	.byte	0x00, 0xf5, 0x21, 0x00


	//----- nvinfo : EIATTR_KPARAM_INFO
	.align		4
.L_171:
        /*0068*/ 	.byte	0x04, 0x17
        /*006a*/ 	.short	(.L_173 - .L_172)
.L_172:
        /*006c*/ 	.word	0x00000000
        /*0070*/ 	.short	0x0001
        /*0072*/ 	.short	0x0008
        /*0074*/ 	.byte	0x00, 0xf0, 0x11, 0x00


	//----- nvinfo : EIATTR_KPARAM_INFO
	.align		4
.L_173:
        /*0078*/ 	.byte	0x04, 0x17
        /*007a*/ 	.short	(.L_175 - .L_174)
.L_174:
        /*007c*/ 	.word	0x00000000
        /*0080*/ 	.short	0x0000
        /*0082*/ 	.short	0x0000
        /*0084*/ 	.byte	0x00, 0xf5, 0x21, 0x00


	//----- nvinfo : EIATTR_SPARSE_MMA_MASK
	.align		4
.L_175:
        /*0088*/ 	.byte	0x03, 0x50
        /*008a*/ 	.short	0x0000


	//----- nvinfo : EIATTR_MAXREG_COUNT
	.align		4
        /*008c*/ 	.byte	0x03, 0x1b
        /*008e*/ 	.short	0x00ff


	//----- nvinfo : EIATTR_MERCURY_ISA_VERSION
	.align		4
        /*0090*/ 	.byte	0x03, 0x5f
        /*0092*/ 	.short	0x0101


	//----- nvinfo : EIATTR_VRC_CTA_INIT_COUNT
	.align		4
        /*0094*/ 	.byte	0x02, 0x4a
	.zero		1
	.zero		1


	//----- nvinfo : EIATTR_EXIT_INSTR_OFFSETS
	.align		4
        /*0098*/ 	.byte	0x04, 0x1c
        /*009a*/ 	.short	(.L_177 - .L_176)


	//   ....[0]....
.L_176:
        /*009c*/ 	.word	0x00000070


	//   ....[1]....
        /*00a0*/ 	.word	0x00000840


	//----- nvinfo : EIATTR_CRS_STACK_SIZE
	.align		4
.L_177:
        /*00a4*/ 	.byte	0x04, 0x1e
        /*00a6*/ 	.short	(.L_179 - .L_178)
.L_178:
        /*00a8*/ 	.word	0x00000000


	//----- nvinfo : EIATTR_CBANK_PARAM_SIZE
	.align		4
.L_179:
        /*00ac*/ 	.byte	0x03, 0x19
        /*00ae*/ 	.short	0x0038


	//----- nvinfo : EIATTR_PARAM_CBANK
	.align		4
        /*00b0*/ 	.byte	0x04, 0x0a
        /*00b2*/ 	.short	(.L_181 - .L_180)
	.align		4
.L_180:
        /*00b4*/ 	.word	index@(.nv.constant0.ic0_level_f32)
        /*00b8*/ 	.short	0x0380
        /*00ba*/ 	.short	0x0038


	//----- nvinfo : EIATTR_SW_WAR
	.align		4
.L_181:
        /*00bc*/ 	.byte	0x04, 0x36
        /*00be*/ 	.short	(.L_183 - .L_182)
.L_182:
        /*00c0*/ 	.word	0x00000008
.L_183:


//--------------------- .nv.info.ilu0_level_f64   --------------------------
	.section	.nv.info.ilu0_level_f64,"",@"SHT_CUDA_INFO"
	.sectionflags	@""
	.align	4


	//----- nvinfo : EIATTR_CUDA_API_VERSION
	.align		4
        /*0000*/ 	.byte	0x04, 0x37
        /*0002*/ 	.short	(.L_185 - .L_184)
.L_184:
        /*0004*/ 	.word	0x00000082


	//----- nvinfo : EIATTR_KPARAM_INFO
	.align		4
.L_185:
        /*0008*/ 	.byte	0x04, 0x17
        /*000a*/ 	.short	(.L_187 - .L_186)
.L_186:
        /*000c*/ 	.word	0x00000000
        /*0010*/ 	.short	0x0007
        /*0012*/ 	.short	0x0038
        /*0014*/ 	.byte	0x00, 0xf0, 0x21, 0x00


	//----- nvinfo : EIATTR_KPARAM_INFO
	.align		4
.L_187:
        /*0018*/ 	.byte	0x04, 0x17
        /*001a*/ 	.short	(.L_189 - .L_188)
.L_188:
        /*001c*/ 	.word	0x00000000
        /*0020*/ 	.short	0x0006
        /*0022*/ 	.short	0x0030
        /*0024*/ 	.byte	0x00, 0xf0, 0x11, 0x00


	//----- nvinfo : EIATTR_KPARAM_INFO
	.align		4
.L_189:
        /*0028*/ 	.byte	0x04, 0x17
        /*002a*/ 	.short	(.L_191 - .L_190)
.L_190:
        /*002c*/ 	.word	0x00000000
        /*0030*/ 	.short	0x0005
        /*0032*/ 	.short	0x0028
        /*0034*/ 	.byte	0x00, 0xf5, 0x21, 0x00


	//----- nvinfo : EIATTR_KPARAM_INFO
	.align		4
.L_191:
        /*0038*/ 	.byte	0x04, 0x17
        /*003a*/ 	.short	(.L_193 - .L_192)
.L_192:
        /*003c*/ 	.word	0x00000000
        /*0040*/ 	.short	0x0004
        /*0042*/ 	.short	0x0020
        /*0044*/ 	.byte	0x00, 0xf5, 0x21, 0x00


	//----- nvinfo : EIATTR_KPARAM_INFO
	.align		4
.L_193:
        /*0048*/ 	.byte	0x04, 0x17
        /*004a*/ 	.short	(.L_195 - .L_194)
.L_194:
        /*004c*/ 	.word	0x00000000
        /*0050*/ 	.short	0x0003
        /*0052*/ 	.short	0x0018
        /*0054*/ 	.byte	0x00, 0xf5, 0x21, 0x00


	//----- nvinfo : EIATTR_KPARAM_INFO
	.align		4
.L_195:
        /*0058*/ 	.byte	0x04, 0x17
        /*005a*/ 	.short	(.L_197 - .L_196)
.L_196:
        /*005c*/ 	.word	0x00000000
        /*0060*/ 	.short	0x0002
        /*0062*/ 	.short	0x0010
        /*0064*/ 	.byte	0x00, 0xf5, 0x21, 0x00


	//----- nvinfo : EIATTR_KPARAM_INFO
	.align		4
.L_197:
        /*0068*/ 	.byte	0x04, 0x17
        /*006a*/ 	.short	(.L_199 - .L_198)
.L_198:
        /*006c*/ 	.word	0x00000000
        /*0070*/ 	.short	0x0001
        /*0072*/ 	.short	0x0008
        /*0074*/ 	.byte	0x00, 0xf0, 0x11, 0x00


	//----- nvinfo : EIATTR_KPARAM_INFO
	.align		4
.L_199:
        /*0078*/ 	.byte	0x04, 0x17
        /*007a*/ 	.short	(.L_201 - .L_200)
.L_200:
        /*007c*/ 	.word	0x00000000
        /*0080*/ 	.short	0x0000
        /*0082*/ 	.short	0x0000
        /*0084*/ 	.byte	0x00, 0xf5, 0x21, 0x00


	//----- nvinfo : EIATTR_SPARSE_MMA_MASK
	.align		4
.L_201:
        /*0088*/ 	.byte	0x03, 0x50
        /*008a*/ 	.short	0x0000


	//----- nvinfo : EIATTR_MAXREG_COUNT
	.align		4
        /*008c*/ 	.byte	0x03, 0x1b
        /*008e*/ 	.short	0x00ff


	//----- nvinfo : EIATTR_MERCURY_ISA_VERSION
	.align		4
        /*0090*/ 	.byte	0x03, 0x5f
        /*0092*/ 	.short	0x0101


	//----- nvinfo : EIATTR_VRC_CTA_INIT_COUNT
	.align		4
        /*0094*/ 	.byte	0x02, 0x4a
	.zero		1
	.zero		1


	//----- nvinfo : EIATTR_EXIT_INSTR_OFFSETS
	.align		4
        /*0098*/ 	.byte	0x04, 0x1c
        /*009a*/ 	.short	(.L_203 - .L_202)


	//   ....[0]....
.L_202:
        /*009c*/ 	.word	0x00000070


	//   ....[1]....
        /*00a0*/ 	.word	0x00000110


	//   ....[2]....
        /*00a4*/ 	.word	0x00000170


	//   ....[3]....
        /*00a8*/ 	.word	0x00000640


	//----- nvinfo : EIATTR_CRS_STACK_SIZE
	.align		4
.L_203:
        /*00ac*/ 	.byte	0x04, 0x1e
        /*00ae*/ 	.short	(.L_205 - .L_204)
.L_204:
        /*00b0*/ 	.word	0x00000000


	//----- nvinfo : EIATTR_CBANK_PARAM_SIZE
	.align		4
.L_205:
        /*00b4*/ 	.byte	0x03, 0x19
        /*00b6*/ 	.short	0x0040


	//----- nvinfo : EIATTR_PARAM_CBANK
	.align		4
        /*00b8*/ 	.byte	0x04, 0x0a
        /*00ba*/ 	.short	(.L_207 - .L_206)
	.align		4
.L_206:
        /*00bc*/ 	.word	index@(.nv.constant0.ilu0_level_f64)
        /*00c0*/ 	.short	0x0380
        /*00c2*/ 	.short	0x0040


	//----- nvinfo : EIATTR_SW_WAR
	.align		4
.L_207:
        /*00c4*/ 	.byte	0x04, 0x36
        /*00c6*/ 	.short	(.L_209 - .L_208)
.L_208:
        /*00c8*/ 	.word	0x00000008
.L_209:


//--------------------- .nv.info.ilu0_level_f32   --------------------------
	.section	.nv.info.ilu0_level_f32,"",@"SHT_CUDA_INFO"
	.sectionflags	@""
	.align	4


	//----- nvinfo : EIATTR_CUDA_API_VERSION
	.align		4
        /*0000*/ 	.byte	0x04, 0x37
        /*0002*/ 	.short	(.L_211 - .L_210)
.L_210:
        /*0004*/ 	.word	0x00000082


	//----- nvinfo : EIATTR_KPARAM_INFO
	.align		4
.L_211:
        /*0008*/ 	.byte	0x04, 0x17
        /*000a*/ 	.short	(.L_213 - .L_212)
.L_212:
        /*000c*/ 	.word	0x00000000
        /*0010*/ 	.short	0x0007
        /*0012*/ 	.short	0x0034
        /*0014*/ 	.byte	0x00, 0xf0, 0x11, 0x00


	//----- nvinfo : EIATTR_KPARAM_INFO
	.align		4
.L_213:
        /*0018*/ 	.byte	0x04, 0x17
        /*001a*/ 	.short	(.L_215 - .L_214)
.L_214:
        /*001c*/ 	.word	0x00000000
        /*0020*/ 	.short	0x0006
        /*0022*/ 	.short	0x0030
        /*0024*/ 	.byte	0x00, 0xf0, 0x11, 0x00


	//----- nvinfo : EIATTR_KPARAM_INFO
	.align		4
.L_215:
        /*0028*/ 	.byte	0x04, 0x17
        /*002a*/ 	.short	(.L_217 - .L_216)
.L_216:
        /*002c*/ 	.word	0x00000000
        /*0030*/ 	.short	0x0005
        /*0032*/ 	.short	0x0028
        /*0034*/ 	.byte	0x00, 0xf5, 0x21, 0x00


	//----- nvinfo : EIATTR_KPARAM_INFO
	.align		4
.L_217:
        /*0038*/ 	.byte	0x04, 0x17
        /*003a*/ 	.short	(.L_219 - .L_218)
.L_218:
        /*003c*/ 	.word	0x00000000
        /*0040*/ 	.short	0x0004
        /*0042*/ 	.short	0x0020
        /*0044*/ 	.byte	0x00, 0xf5, 0x21, 0x00


	//----- nvinfo : EIATTR_KPARAM_INFO
	.align		4
.L_219:
        /*0048*/ 	.byte	0x04, 0x17
        /*004a*/ 	.short	(.L_221 - .L_220)
.L_220:
        /*004c*/ 	.word	0x00000000
        /*0050*/ 	.short	0x0003
        /*0052*/ 	.short	0x0018
        /*0054*/ 	.byte	0x00, 0xf5, 0x21, 0x00


	//----- nvinfo : EIATTR_KPARAM_INFO
	.align		4
.L_221:
        /*0058*/ 	.byte	0x04, 0x17
        /*005a*/ 	.short	(.L_223 - .L_222)
.L_222:
        /*005c*/ 	.word	0x00000000
        /*0060*/ 	.short	0x0002
        /*0062*/ 	.short	0x0010
        /*0064*/ 	.byte	0x00, 0xf5, 0x21, 0x00


	//----- nvinfo : EIATTR_KPARAM_INFO
	.align		4
.L_223:
        /*0068*/ 	.byte	0x04, 0x17
        /*006a*/ 	.short	(.L_225 - .L_224)
.L_224:
        /*006c*/ 	.word	0x00000000
        /*0070*/ 	.short	0x0001
        /*0072*/ 	.short	0x0008
        /*0074*/ 	.byte	0x00, 0xf0, 0x11, 0x00


	//----- nvinfo : EIATTR_KPARAM_INFO
	.align		4
.L_225:
        /*0078*/ 	.byte	0x04, 0x17
        /*007a*/ 	.short	(.L_227 - .L_226)
.L_226:
        /*007c*/ 	.word	0x00000000
        /*0080*/ 	.short	0x0000
        /*0082*/ 	.short	0x0000
        /*0084*/ 	.byte	0x00, 0xf5, 0x21, 0x00


	//----- nvinfo : EIATTR_SPARSE_MMA_MASK
	.align		4
.L_227:
        /*0088*/ 	.byte	0x03, 0x50
        /*008a*/ 	.short	0x0000


	//----- nvinfo : EIATTR_MAXREG_COUNT
	.align		4
        /*008c*/ 	.byte	0x03, 0x1b
        /*008e*/ 	.short	0x00ff


	//----- nvinfo : EIATTR_MERCURY_ISA_VERSION
	.align		4
        /*0090*/ 	.byte	0x03, 0x5f
        /*0092*/ 	.short	0x0101


	//----- nvinfo : EIATTR_VRC_CTA_INIT_COUNT
	.align		4
        /*0094*/ 	.byte	0x02, 0x4a
	.zero		1
	.zero		1


	//----- nvinfo : EIATTR_EXIT_INSTR_OFFSETS
	.align		4
        /*0098*/ 	.byte	0x04, 0x1c
        /*009a*/ 	.short	(.L_229 - .L_228)


	//   ....[0]....
.L_228:
        /*009c*/ 	.word	0x00000070


	//   ....[1]....
        /*00a0*/ 	.word	0x00000110


	//   ....[2]....
        /*00a4*/ 	.word	0x00000170


	//   ....[3]....
        /*00a8*/ 	.word	0x000005c0


	//----- nvinfo : EIATTR_CRS_STACK_SIZE
	.align		4
.L_229:
        /*00ac*/ 	.byte	0x04, 0x1e
        /*00ae*/ 	.short	(.L_231 - .L_230)
.L_230:
        /*00b0*/ 	.word	0x00000000


	//----- nvinfo : EIATTR_CBANK_PARAM_SIZE
	.align		4
.L_231:
        /*00b4*/ 	.byte	0x03, 0x19
        /*00b6*/ 	.short	0x0038


	//----- nvinfo : EIATTR_PARAM_CBANK
	.align		4
        /*00b8*/ 	.byte	0x04, 0x0a
        /*00ba*/ 	.short	(.L_233 - .L_232)
	.align		4
.L_232:
        /*00bc*/ 	.word	index@(.nv.constant0.ilu0_level_f32)
        /*00c0*/ 	.short	0x0380
        /*00c2*/ 	.short	0x0038


	//----- nvinfo : EIATTR_SW_WAR
	.align		4
.L_233:
        /*00c4*/ 	.byte	0x04, 0x36
        /*00c6*/ 	.short	(.L_235 - .L_234)
.L_234:
        /*00c8*/ 	.word	0x00000008
.L_235:


//--------------------- .nv.info.sparse_trsv_upper_level_f64 --------------------------
	.section	.nv.info.sparse_trsv_upper_level_f64,"",@"SHT_CUDA_INFO"
	.sectionflags	@""
	.align	4


	//----- nvinfo : EIATTR_CUDA_API_VERSION
	.align		4
        /*0000*/ 	.byte	0x04, 0x37
        /*0002*/ 	.short	(.L_237 - .L_236)
.L_236:
        /*0004*/ 	.word	0x00000082


	//----- nvinfo : EIATTR_KPARAM_INFO
	.align		4
.L_237:
        /*0008*/ 	.byte	0x04, 0x17
        /*000a*/ 	.short	(.L_239 - .L_238)
.L_238:
        /*000c*/ 	.word	0x00000000
        /*0010*/ 	.short	0x0007
        /*0012*/ 	.short	0x0038
        /*0014*/ 	.byte	0x00, 0xf0, 0x11, 0x00


	//----- nvinfo : EIATTR_KPARAM_INFO
	.align		4
.L_239:
        /*0018*/ 	.byte	0x04, 0x17
        /*001a*/ 	.short	(.L_241 - .L_240)
.L_240:
        /*001c*/ 	.word	0x00000000
        /*0020*/ 	.short	0x0006
        /*0022*/ 	.short	0x0030
        /*0024*/ 	.byte	0x00, 0xf5, 0x21, 0x00


	//----- nvinfo : EIATTR_KPARAM_INFO
	.align		4
.L_241:
        /*0028*/ 	.byte	0x04, 0x17
        /*002a*/ 	.short	(.L_243 - .L_242)
.L_242:
        /*002c*/ 	.word	0x00000000
        /*0030*/ 	.short	0x0005
        /*0032*/ 	.short	0x0028
        /*0034*/ 	.byte	0x00, 0xf5, 0x21, 0x00


	//----- nvinfo : EIATTR_KPARAM_INFO
	.align		4
.L_243:
        /*0038*/ 	.byte	0x04, 0x17
        /*003a*/ 	.short	(.L_245 - .L_244)
.L_244:
        /*003c*/ 	.word	0x00000000
        /*0040*/ 	.short	0x0004
        /*0042*/ 	.short	0x0020
        /*0044*/ 	.byte	0x00, 0xf5, 0x21, 0x00


	//----- nvinfo : EIATTR_KPARAM_INFO
	.align		4
.L_245:
        /*0048*/ 	.byte	0x04, 0x17
        /*004a*/ 	.short	(.L_247 - .L_246)
.L_246:
        /*004c*/ 	.word	0x00000000
        /*0050*/ 	.short	0x0003
        /*0052*/ 	.short	0x0018
        /*0054*/ 	.byte	0x00, 0xf5, 0x21, 0x00


	//----- nvinfo : EIATTR_KPARAM_INFO
	.align		4
.L_247:
        /*0058*/ 	.byte	0x04, 0x17
        /*005a*/ 	.short	(.L_249 - .L_248)
.L_248:
        /*005c*/ 	.word	0x00000000
        /*0060*/ 	.short	0x0002
        /*0062*/ 	.short	0x0010
        /*0064*/ 	.byte	0x00, 0xf5, 0x21, 0x00


	//----- nvinfo : EIATTR_KPARAM_INFO
	.align		4
.L_249:
        /*0068*/ 	.byte	0x04, 0x17
        /*006a*/ 	.short	(.L_251 - .L_250)
.L_250:
        /*006c*/ 	.word	0x00000000
        /*0070*/ 	.short	0x0001
        /*0072*/ 	.short	0x0008
        /*0074*/ 	.byte	0x00, 0xf0, 0x11, 0x00


	//----- nvinfo : EIATTR_KPARAM_INFO
	.align		4
.L_251:
        /*0078*/ 	.byte	0x04, 0x17
        /*007a*/ 	.short	(.L_253 - .L_252)
.L_252:
        /*007c*/ 	.word	0x00000000
        /*0080*/ 	.short	0x0000
        /*0082*/ 	.short	0x0000
        /*0084*/ 	.byte	0x00, 0xf5, 0x21, 0x00


	//----- nvinfo : EIATTR_SPARSE_MMA_MASK
	.align		4
.L_253:
        /*0088*/ 	.byte	0x03, 0x50
        /*008a*/ 	.short	0x0000


	//----- nvinfo : EIATTR_MAXREG_COUNT
	.align		4
        /*008c*/ 	.byte	0x03, 0x1b
        /*008e*/ 	.short	0x00ff


	//----- nvinfo : EIATTR_MERCURY_ISA_VERSION
	.align		4
        /*0090*/ 	.byte	0x03, 0x5f
        /*0092*/ 	.short	0x0101


	//----- nvinfo : EIATTR_VRC_CTA_INIT_COUNT
	.align		4
        /*0094*/ 	.byte	0x02, 0x4a
	.zero		1
	.zero		1


	//----- nvinfo : EIATTR_EXIT_INSTR_OFFSETS
	.align		4
        /*0098*/ 	.byte	0x04, 0x1c
        /*009a*/ 	.short	(.L_255 - .L_254)


	//   ....[0]....
.L_254:
        /*009c*/ 	.word	0x00000070


	//   ....[1]....
        /*00a0*/ 	.word	0x00000950


	//----- nvinfo : EIATTR_CRS_STACK_SIZE
	.align		4
.L_255:
        /*00a4*/ 	.byte	0x04, 0x1e
        /*00a6*/ 	.short	(.L_257 - .L_256)
.L_256:
        /*00a8*/ 	.word	0x00000000


	//----- nvinfo : EIATTR_CBANK_PARAM_SIZE
	.align		4
.L_257:
        /*00ac*/ 	.byte	0x03, 0x19
        /*00ae*/ 	.short	0x003c


	//----- nvinfo : EIATTR_PARAM_CBANK
	.align		4
        /*00b0*/ 	.byte	0x04, 0x0a
        /*00b2*/ 	.short	(.L_259 - .L_258)
	.align		4
.L_258:
        /*00b4*/ 	.word	index@(.nv.constant0.sparse_trsv_upper_level_f64)
        /*00b8*/ 	.short	0x0380
        /*00ba*/ 	.short	0x003c


	//----- nvinfo : EIATTR_SW_WAR
	.align		4
.L_259:
        /*00bc*/ 	.byte	0x04, 0x36
        /*00be*/ 	.short	(.L_261 - .L_260)
.L_260:
        /*00c0*/ 	.word	0x00000008
.L_261:


//--------------------- .nv.info.sparse_trsv_upper_level_f32 --------------------------
	.section	.nv.info.sparse_trsv_upper_level_f32,"",@"SHT_CUDA_INFO"
	.sectionflags	@""
	.align	4


	//----- nvinfo : EIATTR_CUDA_API_VERSION
	.align		4
        /*0000*/ 	.byte	0x04, 0x37
        /*0002*/ 	.short	(.L_263 - .L_262)
.L_262:
        /*0004*/ 	.word	0x00000082


	//----- nvinfo : EIATTR_KPARAM_INFO
	.align		4
.L_263:
        /*0008*/ 	.byte	0x04, 0x17
        /*000a*/ 	.short	(.L_265 - .L_264)
.L_264:
        /*000c*/ 	.word	0x00000000
        /*0010*/ 	.short	0x0007
        /*0012*/ 	.short	0x0038
        /*0014*/ 	.byte	0x00, 0xf0, 0x11, 0x00


	//----- nvinfo : EIATTR_KPARAM_INFO
	.align		4
.L_265:
        /*0018*/ 	.byte	0x04, 0x17
        /*001a*/ 	.short	(.L_267 - .L_266)
.L_266:
        /*001c*/ 	.word	0x00000000
        /*0020*/ 	.short	0x0006
        /*0022*/ 	.short	0x0030
        /*0024*/ 	.byte	0x00, 0xf5, 0x21, 0x00


	//----- nvinfo : EIATTR_KPARAM_INFO
	.align		4
.L_267:
        /*0028*/ 	.byte	0x04, 0x17
        /*002a*/ 	.short	(.L_269 - .L_268)
.L_268:
        /*002c*/ 	.word	0x00000000
        /*0030*/ 	.short	0x0005
        /*0032*/ 	.short	0x0028
        /*0034*/ 	.byte	0x00, 0xf5, 0x21, 0x00


	//----- nvinfo : EIATTR_KPARAM_INFO
	.align		4
.L_269:
        /*0038*/ 	.byte	0x04, 0x17
        /*003a*/ 	.short	(.L_271 - .L_270)
.L_270:
        /*003c*/ 	.word	0x00000000
        /*0040*/ 	.short	0x0004
        /*0042*/ 	.short	0x0020
        /*0044*/ 	.byte	0x00, 0xf5, 0x21, 0x00


	//----- nvinfo : EIATTR_KPARAM_INFO
	.align		4
.L_271:
        /*0048*/ 	.byte	0x04, 0x17
        /*004a*/ 	.short	(.L_273 - .L_272)
.L_272:
        /*004c*/ 	.word	0x00000000
        /*0050*/ 	.short	0x0003
        /*0052*/ 	.short	0x0018
        /*0054*/ 	.byte	0x00, 0xf5, 0x21, 0x00


	//----- nvinfo : EIATTR_KPARAM_INFO
	.align		4
.L_273:
        /*0058*/ 	.byte	0x04, 0x17
        /*005a*/ 	.short	(.L_275 - .L_274)
.L_274:
        /*005c*/ 	.word	0x00000000
        /*0060*/ 	.short	0x0002
        /*0062*/ 	.short	0x0010
        /*0064*/ 	.byte	0x00, 0xf5, 0x21, 0x00


	//----- nvinfo : EIATTR_KPARAM_INFO
	.align		4
.L_275:
        /*0068*/ 	.byte	0x04, 0x17
        /*006a*/ 	.short	(.L_277 - .L_276)
.L_276:
        /*006c*/ 	.word	0x00000000
        /*0070*/ 	.short	0x0001
        /*0072*/ 	.short	0x0008
        /*0074*/ 	.byte	0x00, 0xf0, 0x11, 0x00


	//----- nvinfo : EIATTR_KPARAM_INFO
	.align		4
.L_277:
        /*0078*/ 	.byte	0x04, 0x17
        /*007a*/ 	.short	(.L_279 - .L_278)
.L_278:
        /*007c*/ 	.word	0x00000000
        /*0080*/ 	.short	0x0000
        /*0082*/ 	.short	0x0000
        /*0084*/ 	.byte	0x00, 0xf5, 0x21, 0x00


	//----- nvinfo : EIATTR_SPARSE_MMA_MASK
	.align		4
.L_279:
        /*0088*/ 	.byte	0x03, 0x50
        /*008a*/ 	.short	0x0000


	//----- nvinfo : EIATTR_MAXREG_COUNT
	.align		4
        /*008c*/ 	.byte	0x03, 0x1b
        /*008e*/ 	.short	0x00ff


	//----- nvinfo : EIATTR_MERCURY_ISA_VERSION
	.align		4
        /*0090*/ 	.byte	0x03, 0x5f
        /*0092*/ 	.short	0x0101


	//----- nvinfo : EIATTR_VRC_CTA_INIT_COUNT
	.align		4
        /*0094*/ 	.byte	0x02, 0x4a
	.zero		1
	.zero		1


	//----- nvinfo : EIATTR_EXIT_INSTR_OFFSETS
	.align		4
        /*0098*/ 	.byte	0x04, 0x1c
        /*009a*/ 	.short	(.L_281 - .L_280)


	//   ....[0]....
.L_280:
        /*009c*/ 	.word	0x00000070


	//   ....[1]....
        /*00a0*/ 	.word	0x000008e0


	//----- nvinfo : EIATTR_CRS_STACK_SIZE
	.align		4
.L_281:
        /*00a4*/ 	.byte	0x04, 0x1e
        /*00a6*/ 	.short	(.L_283 - .L_282)
.L_282:
        /*00a8*/ 	.word	0x00000000


	//----- nvinfo : EIATTR_CBANK_PARAM_SIZE
	.align		4
.L_283:
        /*00ac*/ 	.byte	0x03, 0x19
        /*00ae*/ 	.short	0x003c


	//----- nvinfo : EIATTR_PARAM_CBANK
	.align		4
        /*00b0*/ 	.byte	0x04, 0x0a
        /*00b2*/ 	.short	(.L_285 - .L_284)
	.align		4
.L_284:
        /*00b4*/ 	.word	index@(.nv.constant0.sparse_trsv_upper_level_f32)
        /*00b8*/ 	.short	0x0380
        /*00ba*/ 	.short	0x003c


	//----- nvinfo : EIATTR_SW_WAR
	.align		4
.L_285:
        /*00bc*/ 	.byte	0x04, 0x36
        /*00be*/ 	.short	(.L_287 - .L_286)
.L_286:
        /*00c0*/ 	.word	0x00000008
.L_287:


//--------------------- .nv.info.sparse_trsv_lower_level_f64 --------------------------
	.section	.nv.info.sparse_trsv_lower_level_f64,"",@"SHT_CUDA_INFO"
	.sectionflags	@""
	.align	4


	//----- nvinfo : EIATTR_CUDA_API_VERSION
	.align		4
        /*0000*/ 	.byte	0x04, 0x37
        /*0002*/ 	.short	(.L_289 - .L_288)
.L_288:
        /*0004*/ 	.word	0x00000082


	//----- nvinfo : EIATTR_KPARAM_INFO
	.align		4
.L_289:
        /*0008*/ 	.byte	0x04, 0x17
        /*000a*/ 	.short	(.L_291 - .L_290)
.L_290:
        /*000c*/ 	.word	0x00000000
        /*0010*/ 	.short	0x0008
        /*0012*/ 	.short	0x003c
        /*0014*/ 	.byte	0x00, 0xf0, 0x05, 0x00


	//----- nvinfo : EIATTR_KPARAM_INFO
	.align		4
.L_291:
        /*0018*/ 	.byte	0x04, 0x17
        /*001a*/ 	.short	(.L_293 - .L_292)
.L_292:
        /*001c*/ 	.word	0x00000000
        /*0020*/ 	.short	0x0007
        /*0022*/ 	.short	0x0038
        /*0024*/ 	.byte	0x00, 0xf0, 0x11, 0x00


	//----- nvinfo : EIATTR_KPARAM_INFO
	.align		4
.L_293:
        /*0028*/ 	.byte	0x04, 0x17
        /*002a*/ 	.short	(.L_295 - .L_294)
.L_294:
        /*002c*/ 	.word	0x00000000
        /*0030*/ 	.short	0x0006
        /*0032*/ 	.short	0x0030
        /*0034*/ 	.byte	0x00, 0xf5, 0x21, 0x00


	//----- nvinfo : EIATTR_KPARAM_INFO
	.align		4
.L_295:
        /*0038*/ 	.byte	0x04, 0x17
        /*003a*/ 	.short	(.L_297 - .L_296)
.L_296:
        /*003c*/ 	.word	0x00000000
        /*0040*/ 	.short	0x0005
        /*0042*/ 	.short	0x0028
        /*0044*/ 	.byte	0x00, 0xf5, 0x21, 0x00


	//----- nvinfo : EIATTR_KPARAM_INFO
	.align		4
.L_297:
        /*0048*/ 	.byte	0x04, 0x17
        /*004a*/ 	.short	(.L_299 - .L_298)
.L_298:
        /*004c*/ 	.word	0x00000000
        /*0050*/ 	.short	0x0004
        /*0052*/ 	.short	0x0020
        /*0054*/ 	.byte	0x00, 0xf5, 0x21, 0x00


	//----- nvinfo : EIATTR_KPARAM_INFO
	.align		4
.L_299:
        /*0058*/ 	.byte	0x04, 0x17
        /*005a*/ 	.short	(.L_301 - .L_300)
.L_300:
        /*005c*/ 	.word	0x00000000
        /*0060*/ 	.short	0x0003
        /*0062*/ 	.short	0x0018
        /*0064*/ 	.byte	0x00, 0xf5, 0x21, 0x00


	//----- nvinfo : EIATTR_KPARAM_INFO
	.align		4
.L_301:
        /*0068*/ 	.byte	0x04, 0x17
        /*006a*/ 	.short	(.L_303 - .L_302)
.L_302:
        /*006c*/ 	.word	0x00000000
        /*0070*/ 	.short	0x0002
        /*0072*/ 	.short	0x0010
        /*0074*/ 	.byte	0x00, 0xf5, 0x21, 0x00


	//----- nvinfo : EIATTR_KPARAM_INFO
	.align		4
.L_303:
        /*0078*/ 	.byte	0x04, 0x17
        /*007a*/ 	.short	(.L_305 - .L_304)
.L_304:
        /*007c*/ 	.word	0x00000000
        /*0080*/ 	.short	0x0001
        /*0082*/ 	.short	0x0008
        /*0084*/ 	.byte	0x00, 0xf0, 0x11, 0x00


	//----- nvinfo : EIATTR_KPARAM_INFO
	.align		4
.L_305:
        /*0088*/ 	.byte	0x04, 0x17
        /*008a*/ 	.short	(.L_307 - .L_306)
.L_306:
        /*008c*/ 	.word	0x00000000
        /*0090*/ 	.short	0x0000
        /*0092*/ 	.short	0x0000
        /*0094*/ 	.byte	0x00, 0xf5, 0x21, 0x00


	//----- nvinfo : EIATTR_SPARSE_MMA_MASK
	.align		4
.L_307:
        /*0098*/ 	.byte	0x03, 0x50
        /*009a*/ 	.short	0x0000


	//----- nvinfo : EIATTR_MAXREG_COUNT
	.align		4
        /*009c*/ 	.byte	0x03, 0x1b
        /*009e*/ 	.short	0x00ff


	//----- nvinfo : EIATTR_MERCURY_ISA_VERSION
	.align		4
        /*00a0*/ 	.byte	0x03, 0x5f
        /*00a2*/ 	.short	0x0101


	//----- nvinfo : EIATTR_VRC_CTA_INIT_COUNT
	.align		4
        /*00a4*/ 	.byte	0x02, 0x4a
	.zero		1
	.zero		1


	//----- nvinfo : EIATTR_EXIT_INSTR_OFFSETS
	.align		4
        /*00a8*/ 	.byte	0x04, 0x1c
        /*00aa*/ 	.short	(.L_309 - .L_308)


	//   ....[0]....
.L_308:
        /*00ac*/ 	.word	0x00000070


	//   ....[1]....
        /*00b0*/ 	.word	0x00000aa0


	//----- nvinfo : EIATTR_CRS_STACK_SIZE
	.align		4
.L_309:
        /*00b4*/ 	.byte	0x04, 0x1e
        /*00b6*/ 	.short	(.L_311 - .L_310)
.L_310:
        /*00b8*/ 	.word	0x00000000


	//----- nvinfo : EIATTR_CBANK_PARAM_SIZE
	.align		4
.L_311:
        /*00bc*/ 	.byte	0x03, 0x19
        /*00be*/ 	.short	0x003d


	//----- nvinfo : EIATTR_PARAM_CBANK
	.align		4
        /*00c0*/ 	.byte	0x04, 0x0a
        /*00c2*/ 	.short	(.L_313 - .L_312)
	.align		4
.L_312:
        /*00c4*/ 	.word	index@(.nv.constant0.sparse_trsv_lower_level_f64)
        /*00c8*/ 	.short	0x0380
        /*00ca*/ 	.short	0x003d


	//----- nvinfo : EIATTR_SW_WAR
	.align		4
.L_313:
        /*00cc*/ 	.byte	0x04, 0x36
        /*00ce*/ 	.short	(.L_315 - .L_314)
.L_314:
        /*00d0*/ 	.word	0x00000008
.L_315:


//--------------------- .nv.info.sparse_trsv_lower_level_f32 --------------------------
	.section	.nv.info.sparse_trsv_lower_level_f32,"",@"SHT_CUDA_INFO"
	.sectionflags	@""
	.align	4


	//----- nvinfo : EIATTR_CUDA_API_VERSION
	.align		4
        /*0000*/ 	.byte	0x04, 0x37
        /*0002*/ 	.short	(.L_317 - .L_316)
.L_316:
        /*0004*/ 	.word	0x00000082


	//----- nvinfo : EIATTR_KPARAM_INFO
	.align		4
.L_317:
        /*0008*/ 	.byte	0x04, 0x17
        /*000a*/ 	.short	(.L_319 - .L_318)
.L_318:
        /*000c*/ 	.word	0x00000000
        /*0010*/ 	.short	0x0008
        /*0012*/ 	.short	0x003c
        /*0014*/ 	.byte	0x00, 0xf0, 0x05, 0x00


	//----- nvinfo : EIATTR_KPARAM_INFO
	.align		4
.L_319:
        /*0018*/ 	.byte	0x04, 0x17
        /*001a*/ 	.short	(.L_321 - .L_320)
.L_320:
        /*001c*/ 	.word	0x00000000
        /*0020*/ 	.short	0x0007
        /*0022*/ 	.short	0x0038
        /*0024*/ 	.byte	0x00, 0xf0, 0x11, 0x00


	//----- nvinfo : EIATTR_KPARAM_INFO
	.align		4
.L_321:
        /*0028*/ 	.byte	0x04, 0x17
        /*002a*/ 	.short	(.L_323 - .L_322)
.L_322:
        /*002c*/ 	.word	0x00000000
        /*0030*/ 	.short	0x0006
        /*0032*/ 	.short	0x0030
        /*0034*/ 	.byte	0x00, 0xf5, 0x21, 0x00


	//----- nvinfo : EIATTR_KPARAM_INFO
	.align		4
.L_323:
        /*0038*/ 	.byte	0x04, 0x17
        /*003a*/ 	.short	(.L_325 - .L_324)
.L_324:
        /*003c*/ 	.word	0x00000000
        /*0040*/ 	.short	0x0005
        /*0042*/ 	.short	0x0028
        /*0044*/ 	.byte	0x00, 0xf5, 0x21, 0x00


	//----- nvinfo : EIATTR_KPARAM_INFO
	.align		4
.L_325:
        /*0048*/ 	.byte	0x04, 0x17
        /*004a*/ 	.short	(.L_327 - .L_326)
.L_326:
        /*004c*/ 	.word	0x00000000
        /*0050*/ 	.short	0x0004
        /*0052*/ 	.short	0x0020
        /*0054*/ 	.byte	0x00, 0xf5, 0x21, 0x00


	//----- nvinfo : EIATTR_KPARAM_INFO
	.align		4
.L_327:
        /*0058*/ 	.byte	0x04, 0x17
        /*005a*/ 	.short	(.L_329 - .L_328)
.L_328:
        /*005c*/ 	.word	0x00000000
        /*0060*/ 	.short	0x0003
        /*0062*/ 	.short	0x0018
        /*0064*/ 	.byte	0x00, 0xf5, 0x21, 0x00


	//----- nvinfo : EIATTR_KPARAM_INFO
	.align		4
.L_329:
        /*0068*/ 	.byte	0x04, 0x17
        /*006a*/ 	.short	(.L_331 - .L_330)
.L_330:
        /*006c*/ 	.word	0x00000000
        /*0070*/ 	.short	0x0002
        /*0072*/ 	.short	0x0010
        /*0074*/ 	.byte	0x00, 0xf5, 0x21, 0x00


	//----- nvinfo : EIATTR_KPARAM_INFO
	.align		4
.L_331:
        /*0078*/ 	.byte	0x04, 0x17
        /*007a*/ 	.short	(.L_333 - .L_332)
.L_332:
        /*007c*/ 	.word	0x00000000
        /*0080*/ 	.short	0x0001
        /*0082*/ 	.short	0x0008
        /*0084*/ 	.byte	0x00, 0xf0, 0x11, 0x00


	//----- nvinfo : EIATTR_KPARAM_INFO
	.align		4
.L_333:
        /*0088*/ 	.byte	0x04, 0x17
        /*008a*/ 	.short	(.L_335 - .L_334)
.L_334:
        /*008c*/ 	.word	0x00000000
        /*0090*/ 	.short	0x0000
        /*0092*/ 	.short	0x0000
        /*0094*/ 	.byte	0x00, 0xf5, 0x21, 0x00


	//----- nvinfo : EIATTR_SPARSE_MMA_MASK
	.align		4
.L_335:
        /*0098*/ 	.byte	0x03, 0x50
        /*009a*/ 	.short	0x0000


	//----- nvinfo : EIATTR_MAXREG_COUNT
	.align		4
        /*009c*/ 	.byte	0x03, 0x1b
        /*009e*/ 	.short	0x00ff


	//----- nvinfo : EIATTR_MERCURY_ISA_VERSION
	.align		4
        /*00a0*/ 	.byte	0x03, 0x5f
        /*00a2*/ 	.short	0x0101


	//----- nvinfo : EIATTR_VRC_CTA_INIT_COUNT
	.align		4
        /*00a4*/ 	.byte	0x02, 0x4a
	.zero		1
	.zero		1


	//----- nvinfo : EIATTR_EXIT_INSTR_OFFSETS
	.align		4
        /*00a8*/ 	.byte	0x04, 0x1c
        /*00aa*/ 	.short	(.L_337 - .L_336)


	//   ....[0]....
.L_336:
        /*00ac*/ 	.word	0x00000070


	//   ....[1]....
        /*00b0*/ 	.word	0x000009d0


	//----- nvinfo : EIATTR_CRS_STACK_SIZE
	.align		4
.L_337:
        /*00b4*/ 	.byte	0x04, 0x1e
        /*00b6*/ 	.short	(.L_339 - .L_338)
.L_338:
        /*00b8*/ 	.word	0x00000000


	//----- nvinfo : EIATTR_CBANK_PARAM_SIZE
	.align		4
.L_339:
        /*00bc*/ 	.byte	0x03, 0x19
        /*00be*/ 	.short	0x003d


	//----- nvinfo : EIATTR_PARAM_CBANK
	.align		4
        /*00c0*/ 	.byte	0x04, 0x0a
        /*00c2*/ 	.short	(.L_341 - .L_340)
	.align		4
.L_340:
        /*00c4*/ 	.word	index@(.nv.constant0.sparse_trsv_lower_level_f32)
        /*00c8*/ 	.short	0x0380
        /*00ca*/ 	.short	0x003d


	//----- nvinfo : EIATTR_SW_WAR
	.align		4
.L_341:
        /*00cc*/ 	.byte	0x04, 0x36
        /*00ce*/ 	.short	(.L_343 - .L_342)
.L_342:
        /*00d0*/ 	.word	0x00000008
.L_343:


//--------------------- .nv.callgraph             --------------------------
	.section	.nv.callgraph,"",@"SHT_CUDA_CALLGRAPH"
	.align	4
	.sectionentsize	8
	.align		4
        /*0000*/ 	.word	0x00000000
	.align		4
        /*0004*/ 	.word	0xffffffff
	.align		4
        /*0008*/ 	.word	0x00000000
	.align		4
        /*000c*/ 	.word	0xfffffffe
	.align		4
        /*0010*/ 	.word	0x00000000
	.align		4
        /*0014*/ 	.word	0xfffffffd
	.align		4
        /*0018*/ 	.word	0x00000000
	.align		4
        /*001c*/ 	.word	0xfffffffc


//--------------------- .text.copy_f64            --------------------------
	.section	.text.copy_f64,"ax",@progbits
	.align	128
        .global         copy_f64
        .type           copy_f64,@function
        .size           copy_f64,(.L_x_240 - copy_f64)
        .other          copy_f64,@"STO_CUDA_ENTRY STV_DEFAULT"
copy_f64:
.text.copy_f64:
[----:B------:R-:W-:Y:S01]  /*0000*/  LDC R1, c[0x0][0x37c] ;  /* 0x0000df00ff017b82 */ /* 0x000fe20000000800 */
[----:B------:R-:W0:Y:S07]  /*0010*/  S2R R0, SR_TID.X ;  /* 0x0000000000007919 */ /* 0x000e2e0000002100 */
[----:B------:R-:W0:Y:S01]  /*0020*/  S2UR UR4, SR_CTAID.X ;  /* 0x00000000000479c3 */ /* 0x000e220000002500 */
[----:B------:R-:W1:Y:S07]  /*0030*/  LDCU UR5, c[0x0][0x390] ;  /* 0x00007200ff0577ac */ /* 0x000e6e0008000800 */
[----:B------:R-:W0:Y:S02]  /*0040*/  LDC R7, c[0x0][0x360] ;  /* 0x0000d800ff077b82 */ /* 0x000e240000000800 */
[----:B0-----:R-:W-:-:S05]  /*0050*/  IMAD R7, R7, UR4, R0 ;  /* 0x0000000407077c24 */ /* 0x001fca000f8e0200 */
[----:B-1----:R-:W-:-:S13]  /*0060*/  ISETP.GE.AND P0, PT, R7, UR5, PT ;  /* 0x0000000507007c0c */ /* 0x002fda000bf06270 */
[----:B------:R-:W-:Y:S05]  /*0070*/  @P0 EXIT ;  /* 0x000000000000094d */ /* 0x000fea0003800000 */
[----:B------:R-:W0:Y:S01]  /*0080*/  LDC.64 R2, c[0x0][0x380] ;  /* 0x0000e000ff027b82 */ /* 0x000e220000000a00 */
[----:B------:R-:W1:Y:S07]  /*0090*/  LDCU.64 UR4, c[0x0][0x358] ;  /* 0x00006b00ff0477ac */ /* 0x000e6e0008000a00 */
[----:B------:R-:W2:Y:S01]  /*00a0*/  LDC.64 R4, c[0x0][0x388] ;  /* 0x0000e200ff047b82 */ /* 0x000ea20000000a00 */
[----:B0-----:R-:W-:-:S06]  /*00b0*/  IMAD.WIDE R2, R7, 0x8, R2 ;  /* 0x0000000807027825 */ /* 0x001fcc00078e0202 */
[----:B-1----:R-:W3:Y:S01]  /*00c0*/  LDG.E.64 R2, desc[UR4][R2.64] ;  /* 0x0000000402027981 */ /* 0x002ee2000c1e1b00 */
[----:B--2---:R-:W-:-:S05]  /*00d0*/  IMAD.WIDE R4, R7, 0x8, R4 ;  /* 0x0000000807047825 */ /* 0x004fca00078e0204 */
[----:B---3--:R-:W-:Y:S01]  /*00e0*/  STG.E.64 desc[UR4][R4.64], R2 ;  /* 0x0000000204007986 */ /* 0x008fe2000c101b04 */
[----:B------:R-:W-:Y:S05]  /*00f0*/  EXIT ;  /* 0x000000000000794d */ /* 0x000fea0003800000 */
.L_x_0:
[----:B------:R-:W-:-:S00]  /*0100*/  BRA `(.L_x_0) ;  /* 0xfffffffc00fc7947 */ /* 0x000fc0000383ffff */
[----:B------:R-:W-:-:S00]  /*0110*/  NOP ;  /* 0x0000000000007918 */ /* 0x000fc00000000000 */
        /* <DEDUP_REMOVED lines=14> */
.L_x_240:


//--------------------- .text.copy_f32            --------------------------
	.section	.text.copy_f32,"ax",@progbits
	.align	128
        .global         copy_f32
        .type           copy_f32,@function
        .size           copy_f32,(.L_x_241 - copy_f32)
        .other          copy_f32,@"STO_CUDA_ENTRY STV_DEFAULT"
copy_f32:
.text.copy_f32:
        /* <DEDUP_REMOVED lines=12> */
[----:B-1----:R-:W3:Y:S01]  /*00c0*/  LDG.E R3, desc[UR4][R2.64] ;  /* 0x0000000402037981 */ /* 0x002ee2000c1e1900 */
[----:B--2---:R-:W-:-:S05]  /*00d0*/  IMAD.WIDE R4, R7, 0x4, R4 ;  /* 0x0000000407047825 */ /* 0x004fca00078e0204 */
[----:B---3--:R-:W-:Y:S01]  /*00e0*/  STG.E desc[UR4][R4.64], R3 ;  /* 0x0000000304007986 */ /* 0x008fe2000c101904 */
[----:B------:R-:W-:Y:S05]  /*00f0*/  EXIT ;  /* 0x000000000000794d */ /* 0x000fea0003800000 */
.L_x_1:
        /* <DEDUP_REMOVED lines=16> */
.L_x_241:


//--------------------- .text.find_diag_indices   --------------------------
	.section	.text.find_diag_indices,"ax",@progbits
	.align	128
        .global         find_diag_indices
        .type           find_diag_indices,@function
        .size           find_diag_indices,(.L_x_242 - find_diag_indices)
        .other          find_diag_indices,@"STO_CUDA_ENTRY STV_DEFAULT"
find_diag_indices:
.text.find_diag_indices:
        /* <DEDUP_REMOVED lines=11> */
[----:B0-----:R-:W-:-:S05]  /*00b0*/  IMAD.WIDE R2, R9, 0x4, R2 ;  /* 0x0000000409027825 */ /* 0x001fca00078e0202 */
[----:B-1----:R-:W3:Y:S04]  /*00c0*/  LDG.E R0, desc[UR4][R2.64] ;  /* 0x0000000402007981 */ /* 0x002ee8000c1e1900 */
[----:B------:R-:W3:Y:S01]  /*00d0*/  LDG.E R11, desc[UR4][R2.64+0x4] ;  /* 0x00000404020b7981 */ /* 0x000ee2000c1e1900 */
[----:B------:R-:W-:Y:S01]  /*00e0*/  MOV R7, 0xffffffff ;  /* 0xffffffff00077802 */ /* 0x000fe20000000f00 */
[----:B--2---:R-:W-:-:S05]  /*00f0*/  IMAD.WIDE R4, R9, 0x4, R4 ;  /* 0x0000000409047825 */ /* 0x004fca00078e0204 */
[----:B------:R0:W-:Y:S01]  /*0100*/  STG.E desc[UR4][R4.64], R7 ;  /* 0x0000000704007986 */ /* 0x0001e2000c101904 */
[----:B---3--:R-:W-:-:S13]  /*0110*/  ISETP.GE.AND P0, PT, R0, R11, PT ;  /* 0x0000000b0000720c */ /* 0x008fda0003f06270 */
[----:B0-----:R-:W-:Y:S05]  /*0120*/  @P0 EXIT ;  /* 0x000000000000094d */ /* 0x001fea0003800000 */
[----:B------:R-:W0:Y:S01]  /*0130*/  LDC.64 R6, c[0x0][0x388] ;  /* 0x0000e200ff067b82 */ /* 0x000e220000000a00 */
[----:B------:R-:W-:Y:S01]  /*0140*/  BSSY.RECONVERGENT B0, `(.L_x_2) ;  /* 0x0000009000007945 */ /* 0x000fe20003800200 */
.L_x_4:
[----:B0-----:R-:W-:-:S06]  /*0150*/  IMAD.WIDE R2, R0, 0x4, R6 ;  /* 0x0000000400027825 */ /* 0x001fcc00078e0206 */
[----:B------:R-:W2:Y:S02]  /*0160*/  LDG.E R2, desc[UR4][R2.64] ;  /* 0x0000000402027981 */ /* 0x000ea4000c1e1900 */
[----:B--2---:R-:W-:-:S13]  /*0170*/  ISETP.NE.AND P0, PT, R2, R9, PT ;  /* 0x000000090200720c */ /* 0x004fda0003f05270 */
[----:B------:R-:W-:Y:S05]  /*0180*/  @!P0 BRA `(.L_x_3) ;  /* 0x0000000000108947 */ /* 0x000fea0003800000 */
[----:B------:R-:W-:-:S04]  /*0190*/  IADD3 R0, PT, PT, R0, 0x1, RZ ;  /* 0x0000000100007810 */ /* 0x000fc80007ffe0ff */
[----:B------:R-:W-:-:S13]  /*01a0*/  ISETP.NE.AND P0, PT, R0, R11, PT ;  /* 0x0000000b0000720c */ /* 0x000fda0003f05270 */
[----:B------:R-:W-:Y:S05]  /*01b0*/  @P0 BRA `(.L_x_4) ;  /* 0xfffffffc00e40947 */ /* 0x000fea000383ffff */
[----:B------:R-:W-:Y:S05]  /*01c0*/  EXIT ;  /* 0x000000000000794d */ /* 0x000fea0003800000 */
.L_x_3:
[----:B------:R-:W-:Y:S05]  /*01d0*/  BSYNC.RECONVERGENT B0 ;  /* 0x0000000000007941 */ /* 0x000fea0003800200 */
.L_x_2:
[----:B------:R-:W-:Y:S01]  /*01e0*/  STG.E desc[UR4][R4.64], R0 ;  /* 0x0000000004007986 */ /* 0x000fe2000c101904 */
[----:B------:R-:W-:Y:S05]  /*01f0*/  EXIT ;  /* 0x000000000000794d */ /* 0x000fea0003800000 */
.L_x_5:
        /* <DEDUP_REMOVED lines=16> */
.L_x_242:


//--------------------- .text.ic0_level_f64       --------------------------
	.section	.text.ic0_level_f64,"ax",@progbits
	.align	128
        .global         ic0_level_f64
        .type           ic0_level_f64,@function
        .size           ic0_level_f64,(.L_x_231 - ic0_level_f64)
        .other          ic0_level_f64,@"STO_CUDA_ENTRY STV_DEFAULT"
ic0_level_f64:
.text.ic0_level_f64:
        /* <DEDUP_REMOVED lines=9> */
[----:B------:R-:W1:Y:S01]  /*0090*/  LDCU.64 UR4, c[0x0][0x358] ;  /* 0x00006b00ff0477ac */ /* 0x000e620008000a00 */
[----:B0-----:R-:W-:-:S06]  /*00a0*/  IMAD.WIDE R2, R5, 0x4, R2 ;  /* 0x0000000405027825 */ /* 0x001fcc00078e0202 */
[----:B------:R-:W0:Y:S01]  /*00b0*/  LDC.64 R4, c[0x0][0x390] ;  /* 0x0000e400ff047b82 */ /* 0x000e220000000a00 */
[----:B-1----:R-:W0:Y:S02]  /*00c0*/  LDG.E R0, desc[UR4][R2.64] ;  /* 0x0000000402007981 */ /* 0x002e24000c1e1900 */
[----:B0-----:R-:W-:-:S05]  /*00d0*/  IMAD.WIDE R4, R0, 0x4, R4 ;  /* 0x0000000400047825 */ /* 0x001fca00078e0204 */
[----:B------:R-:W2:Y:S04]  /*00e0*/  LDG.E R12, desc[UR4][R4.64] ;  /* 0x00000004040c7981 */ /* 0x000ea8000c1e1900 */
[----:B------:R-:W2:Y:S01]  /*00f0*/  LDG.E R13, desc[UR4][R4.64+0x4] ;  /* 0x00000404040d7981 */ /* 0x000ea2000c1e1900 */
[----:B------:R-:W-:Y:S01]  /*0100*/  BSSY.RECONVERGENT B0, `(.L_x_6) ;  /* 0x000004e000007945 */ /* 0x000fe20003800200 */
[----:B--2---:R-:W-:-:S13]  /*0110*/  ISETP.GE.AND P0, PT, R12, R13, PT ;  /* 0x0000000d0c00720c */ /* 0x004fda0003f06270 */
[----:B------:R-:W-:Y:S05]  /*0120*/  @P0 BRA `(.L_x_7) ;  /* 0x00000004002c0947 */ /* 0x000fea0003800000 */
[----:B------:R-:W-:-:S07]  /*0130*/  IMAD.MOV.U32 R14, RZ, RZ, R12 ;  /* 0x000000ffff0e7224 */ /* 0x000fce00078e000c */
.L_x_17:
[----:B------:R-:W0:Y:S02]  /*0140*/  LDC.64 R2, c[0x0][0x398] ;  /* 0x0000e600ff027b82 */ /* 0x000e240000000a00 */
[----:B0-----:R-:W-:-:S06]  /*0150*/  IMAD.WIDE R2, R14, 0x4, R2 ;  /* 0x000000040e027825 */ /* 0x001fcc00078e0202 */
[----:B------:R-:W2:Y:S02]  /*0160*/  LDG.E R3, desc[UR4][R2.64] ;  /* 0x0000000402037981 */ /* 0x000ea4000c1e1900 */
[----:B--2---:R-:W-:-:S13]  /*0170*/  ISETP.GE.AND P0, PT, R3, R0, PT ;  /* 0x000000000300720c */ /* 0x004fda0003f06270 */
[----:B------:R-:W-:Y:S05]  /*0180*/  @P0 BRA `(.L_x_7) ;  /* 0x0000000400140947 */ /* 0x000fea0003800000 */
[----:B------:R-:W0:Y:S08]  /*0190*/  LDC.64 R8, c[0x0][0x390] ;  /* 0x0000e400ff087b82 */ /* 0x000e300000000a00 */
[----:B------:R-:W1:Y:S01]  /*01a0*/  LDC.64 R4, c[0x0][0x3a0] ;  /* 0x0000e800ff047b82 */ /* 0x000e620000000a00 */
[----:B0-----:R-:W-:-:S05]  /*01b0*/  IMAD.WIDE R8, R3, 0x4, R8 ;  /* 0x0000000403087825 */ /* 0x001fca00078e0208 */
[----:B------:R-:W2:Y:S04]  /*01c0*/  LDG.E R11, desc[UR4][R8.64] ;  /* 0x00000004080b7981 */ /* 0x000ea8000c1e1900 */
[----:B------:R-:W2:Y:S01]  /*01d0*/  LDG.E R2, desc[UR4][R8.64+0x4] ;  /* 0x0000040408027981 */ /* 0x000ea2000c1e1900 */
[----:B-1----:R-:W-:-:S05]  /*01e0*/  IMAD.WIDE R4, R14, 0x8, R4 ;  /* 0x000000080e047825 */ /* 0x002fca00078e0204 */
[----:B------:R0:W5:Y:S01]  /*01f0*/  LDG.E.64 R6, desc[UR4][R4.64] ;  /* 0x0000000404067981 */ /* 0x000162000c1e1b00 */
[----:B------:R-:W-:Y:S01]  /*0200*/  BSSY.RECONVERGENT B1, `(.L_x_8) ;  /* 0x000001f000017945 */ /* 0x000fe20003800200 */
[----:B--2---:R-:W-:-:S13]  /*0210*/  ISETP.GE.AND P0, PT, R11, R2, PT ;  /* 0x000000020b00720c */ /* 0x004fda0003f06270 */
[----:B0-----:R-:W-:Y:S05]  /*0220*/  @P0 BRA `(.L_x_9) ;  /* 0x0000000000700947 */ /* 0x001fea0003800000 */
[----:B------:R-:W-:-:S07]  /*0230*/  IMAD.MOV.U32 R9, RZ, RZ, R11 ;  /* 0x000000ffff097224 */ /* 0x000fce00078e000b */
.L_x_14:
[----:B------:R-:W0:Y:S02]  /*0240*/  LDC.64 R10, c[0x0][0x398] ;  /* 0x0000e600ff0a7b82 */ /* 0x000e240000000a00 */
[----:B0-----:R-:W-:-:S05]  /*0250*/  IMAD.WIDE R10, R9, 0x4, R10 ;  /* 0x00000004090a7825 */ /* 0x001fca00078e020a */
[----:B------:R-:W2:Y:S02]  /*0260*/  LDG.E R8, desc[UR4][R10.64] ;  /* 0x000000040a087981 */ /* 0x000ea4000c1e1900 */
[----:B--2---:R-:W-:-:S13]  /*0270*/  ISETP.GE.AND P0, PT, R8, R3, PT ;  /* 0x000000030800720c */ /* 0x004fda0003f06270 */
[----:B------:R-:W-:Y:S05]  /*0280*/  @P0 BRA `(.L_x_9) ;  /* 0x0000000000580947 */ /* 0x000fea0003800000 */
[----:B------:R-:W0:Y:S01]  /*0290*/  LDC.64 R16, c[0x0][0x398] ;  /* 0x0000e600ff107b82 */ /* 0x000e220000000a00 */
[----:B------:R-:W-:Y:S01]  /*02a0*/  BSSY.RECONVERGENT B2, `(.L_x_10) ;  /* 0x0000011000027945 */ /* 0x000fe20003800200 */
[----:B------:R-:W-:-:S07]  /*02b0*/  IMAD.MOV.U32 R15, RZ, RZ, R12 ;  /* 0x000000ffff0f7224 */ /* 0x000fce00078e000c */
.L_x_12:
[----:B0-----:R-:W-:-:S06]  /*02c0*/  IMAD.WIDE R10, R15, 0x4, R16 ;  /* 0x000000040f0a7825 */ /* 0x001fcc00078e0210 */
[----:B------:R-:W2:Y:S02]  /*02d0*/  LDG.E R11, desc[UR4][R10.64] ;  /* 0x000000040a0b7981 */ /* 0x000ea4000c1e1900 */
[----:B--2---:R-:W-:-:S13]  /*02e0*/  ISETP.NE.AND P0, PT, R11, R8, PT ;  /* 0x000000080b00720c */ /* 0x004fda0003f05270 */
[----:B------:R-:W-:Y:S05]  /*02f0*/  @!P0 BRA `(.L_x_11) ;  /* 0x0000000000148947 */ /* 0x000fea0003800000 */
[----:B------:R-:W-:Y:S01]  /*0300*/  VIADD R15, R15, 0x1 ;  /* 0x000000010f0f7836 */ /* 0x000fe20000000000 */
[----:B------:R-:W-:-:S04]  /*0310*/  ISETP.LE.AND P1, PT, R11, R8, PT ;  /* 0x000000080b00720c */ /* 0x000fc80003f23270 */
[----:B------:R-:W-:-:S13]  /*0320*/  ISETP.GE.AND P0, PT, R15, R13, PT ;  /* 0x0000000d0f00720c */ /* 0x000fda0003f06270 */
[----:B------:R-:W-:Y:S05]  /*0330*/  @!P0 BRA P1, `(.L_x_12) ;  /* 0xfffffffc00e08947 */ /* 0x000fea000083ffff */
[----:B------:R-:W-:Y:S05]  /*0340*/  BRA `(.L_x_13) ;  /* 0x0000000000187947 */ /* 0x000fea0003800000 */
.L_x_11:
[----:B------:R-:W0:Y:S02]  /*0350*/  LDC.64 R16, c[0x0][0x3a0] ;  /* 0x0000e800ff107b82 */ /* 0x000e240000000a00 */
[----:B0-----:R-:W-:-:S04]  /*0360*/  IMAD.WIDE R10, R15, 0x8, R16 ;  /* 0x000000080f0a7825 */ /* 0x001fc800078e0210 */
[----:B------:R-:W-:Y:S02]  /*0370*/  IMAD.WIDE R16, R9, 0x8, R16 ;  /* 0x0000000809107825 */ /* 0x000fe400078e0210 */
[----:B------:R-:W2:Y:S04]  /*0380*/  LDG.E.64 R10, desc[UR4][R10.64] ;  /* 0x000000040a0a7981 */ /* 0x000ea8000c1e1b00 */
[----:B------:R-:W2:Y:S02]  /*0390*/  LDG.E.64 R16, desc[UR4][R16.64] ;  /* 0x0000000410107981 */ /* 0x000ea4000c1e1b00 */
[----:B--2--5:R-:W-:-:S11]  /*03a0*/  DFMA R6, -R10, R16, R6 ;  /* 0x000000100a06722b */ /* 0x024fd60000000106 */
.L_x_13:
[----:B------:R-:W-:Y:S05]  /*03b0*/  BSYNC.RECONVERGENT B2 ;  /* 0x0000000000027941 */ /* 0x000fea0003800200 */
.L_x_10:
[----:B------:R-:W-:-:S05]  /*03c0*/  VIADD R9, R9, 0x1 ;  /* 0x0000000109097836 */ /* 0x000fca0000000000 */
[----:B------:R-:W-:-:S13]  /*03d0*/  ISETP.NE.AND P0, PT, R9, R2, PT ;  /* 0x000000020900720c */ /* 0x000fda0003f05270 */
[----:B------:R-:W-:Y:S05]  /*03e0*/  @P0 BRA `(.L_x_14) ;  /* 0xfffffffc00940947 */ /* 0x000fea000383ffff */
.L_x_9:
[----:B------:R-:W-:Y:S05]  /*03f0*/  BSYNC.RECONVERGENT B1 ;  /* 0x0000000000017941 */ /* 0x000fea0003800200 */
.L_x_8:
[----:B------:R-:W0:Y:S08]  /*0400*/  LDC.64 R8, c[0x0][0x3a8] ;  /* 0x0000ea00ff087b82 */ /* 0x000e300000000a00 */
[----:B------:R-:W1:Y:S01]  /*0410*/  LDC.64 R24, c[0x0][0x3a0] ;  /* 0x0000e800ff187b82 */ /* 0x000e620000000a00 */
[----:B0-----:R-:W-:-:S06]  /*0420*/  IMAD.WIDE R2, R3, 0x4, R8 ;  /* 0x0000000403027825 */ /* 0x001fcc00078e0208 */
[----:B------:R-:W1:Y:S02]  /*0430*/  LDG.E R3, desc[UR4][R2.64] ;  /* 0x0000000402037981 */ /* 0x000e64000c1e1900 */
[----:B-1----:R-:W-:-:S06]  /*0440*/  IMAD.WIDE R24, R3, 0x8, R24 ;  /* 0x0000000803187825 */ /* 0x002fcc00078e0218 */
[----:B------:R-:W2:Y:S01]  /*0450*/  LDG.E.64 R24, desc[UR4][R24.64] ;  /* 0x0000000418187981 */ /* 0x000ea2000c1e1b00 */
[----:B------:R-:W-:Y:S01]  /*0460*/  IMAD.MOV.U32 R8, RZ, RZ, 0x1 ;  /* 0x00000001ff087424 */ /* 0x000fe200078e00ff */
[----:B-----5:R-:W-:Y:S01]  /*0470*/  FSETP.GEU.AND P1, PT, |R7|, 6.5827683646048100446e-37, PT ;  /* 0x036000000700780b */ /* 0x020fe20003f2e200 */
[----:B------:R-:W-:Y:S01]  /*0480*/  BSSY.RECONVERGENT B1, `(.L_x_15) ;  /* 0x0000011000017945 */ /* 0x000fe20003800200 */
[----:B--2---:R-:W0:Y:S03]  /*0490*/  MUFU.RCP64H R9, R25 ;  /* 0x0000001900097308 */ /* 0x004e260000001800 */
[----:B0-----:R-:W-:-:S08]  /*04a0*/  DFMA R10, -R24, R8, 1 ;  /* 0x3ff00000180a742b */ /* 0x001fd00000000108 */
[----:B------:R-:W-:-:S08]  /*04b0*/  DFMA R10, R10, R10, R10 ;  /* 0x0000000a0a0a722b */ /* 0x000fd0000000000a */
[----:B------:R-:W-:-:S08]  /*04c0*/  DFMA R10, R8, R10, R8 ;  /* 0x0000000a080a722b */ /* 0x000fd00000000008 */
[----:B------:R-:W-:-:S08]  /*04d0*/  DFMA R8, -R24, R10, 1 ;  /* 0x3ff000001808742b */ /* 0x000fd0000000010a */
[----:B------:R-:W-:-:S08]  /*04e0*/  DFMA R8, R10, R8, R10 ;  /* 0x000000080a08722b */ /* 0x000fd0000000000a */
[----:B------:R-:W-:-:S08]  /*04f0*/  DMUL R2, R8, R6 ;  /* 0x0000000608027228 */ /* 0x000fd00000000000 */
[----:B------:R-:W-:-:S08]  /*0500*/  DFMA R10, -R24, R2, R6 ;  /* 0x00000002180a722b */ /* 0x000fd00000000106 */
[----:B------:R-:W-:-:S10]  /*0510*/  DFMA R2, R8, R10, R2 ;  /* 0x0000000a0802722b */ /* 0x000fd40000000002 */
[----:B------:R-:W-:-:S05]  /*0520*/  FFMA R8, RZ, R25, R3 ;  /* 0x00000019ff087223 */ /* 0x000fca0000000003 */
[----:B------:R-:W-:-:S13]  /*0530*/  FSETP.GT.AND P0, PT, |R8|, 1.469367938527859385e-39, PT ;  /* 0x001000000800780b */ /* 0x000fda0003f04200 */
[----:B------:R-:W-:Y:S05]  /*0540*/  @P0 BRA P1, `(.L_x_16) ;  /* 0x0000000000100947 */ /* 0x000fea0000800000 */
[----:B------:R-:W-:Y:S01]  /*0550*/  IMAD.MOV.U32 R8, RZ, RZ, R6 ;  /* 0x000000ffff087224 */ /* 0x000fe200078e0006 */
[----:B------:R-:W-:Y:S01]  /*0560*/  MOV R22, 0x590 ;  /* 0x0000059000167802 */ /* 0x000fe20000000f00 */
[----:B------:R-:W-:-:S07]  /*0570*/  IMAD.MOV.U32 R9, RZ, RZ, R7 ;  /* 0x000000ffff097224 */ /* 0x000fce00078e0007 */
[----:B------:R-:W-:Y:S05]  /*0580*/  CALL.REL.NOINC `($__internal_0_$__cuda_sm20_div_rn_f64_full) ;  /* 0x0000000000f07944 */ /* 0x000fea0003c00000 */
.L_x_16:
[----:B------:R-:W-:Y:S05]  /*0590*/  BSYNC.RECONVERGENT B1 ;  /* 0x0000000000017941 */ /* 0x000fea0003800200 */
.L_x_15:
[----:B------:R0:W-:Y:S01]  /*05a0*/  STG.E.64 desc[UR4][R4.64], R2 ;  /* 0x0000000204007986 */ /* 0x0001e2000c101b04 */
[----:B------:R-:W-:-:S05]  /*05b0*/  VIADD R14, R14, 0x1 ;  /* 0x000000010e0e7836 */ /* 0x000fca0000000000 */
[----:B------:R-:W-:-:S13]  /*05c0*/  ISETP.NE.AND P0, PT, R14, R13, PT ;  /* 0x0000000d0e00720c */ /* 0x000fda0003f05270 */
[----:B0-----:R-:W-:Y:S05]  /*05d0*/  @P0 BRA `(.L_x_17) ;  /* 0xfffffff800d80947 */ /* 0x001fea000383ffff */
.L_x_7:
[----:B------:R-:W-:Y:S05]  /*05e0*/  BSYNC.RECONVERGENT B0 ;  /* 0x0000000000007941 */ /* 0x000fea0003800200 */
.L_x_6:
[----:B------:R-:W0:Y:S01]  /*05f0*/  LDC.64 R4, c[0x0][0x3a8] ;  /* 0x0000ea00ff047b82 */ /* 0x000e220000000a00 */
[----:B------:R-:W1:Y:S07]  /*0600*/  LDCU.64 UR6, c[0x0][0x3b8] ;  /* 0x00007700ff0677ac */ /* 0x000e6e0008000a00 */
[----:B------:R-:W2:Y:S01]  /*0610*/  LDC.64 R2, c[0x0][0x3a0] ;  /* 0x0000e800ff027b82 */ /* 0x000ea20000000a00 */
[----:B------:R-:W-:-:S07]  /*0620*/  ISETP.GE.AND P0, PT, R12, R13, PT ;  /* 0x0000000d0c00720c */ /* 0x000fce0003f06270 */
[----:B------:R-:W3:Y:S01]  /*0630*/  LDC.64 R6, c[0x0][0x3b8] ;  /* 0x0000ee00ff067b82 */ /* 0x000ee20000000a00 */
[----:B0-----:R-:W-:-:S07]  /*0640*/  IMAD.WIDE R4, R0, 0x4, R4 ;  /* 0x0000000400047825 */ /* 0x001fce00078e0204 */
[----:B------:R-:W0:Y:S01]  /*0650*/  LDC.64 R10, c[0x0][0x398] ;  /* 0x0000e600ff0a7b82 */ /* 0x000e220000000a00 */
[----:B------:R-:W2:Y:S07]  /*0660*/  LDG.E R5, desc[UR4][R4.64] ;  /* 0x0000000404057981 */ /* 0x000eae000c1e1900 */
[----:B------:R-:W4:Y:S01]  /*0670*/  LDC.64 R14, c[0x0][0x3a0] ;  /* 0x0000e800ff0e7b82 */ /* 0x000f220000000a00 */
[----:B--2---:R-:W-:-:S05]  /*0680*/  IMAD.WIDE R2, R5, 0x8, R2 ;  /* 0x0000000805027825 */ /* 0x004fca00078e0202 */
[----:B------:R-:W1:Y:S01]  /*0690*/  LDG.E.64 R8, desc[UR4][R2.64] ;  /* 0x0000000402087981 */ /* 0x000e62000c1e1b00 */
[----:B------:R-:W-:Y:S01]  /*06a0*/  BSSY.RECONVERGENT B0, `(.L_x_18) ;  /* 0x000000d000007945 */ /* 0x000fe20003800200 */
[----:B-1----:R-:W-:-:S03]  /*06b0*/  DADD R8, R8, UR6 ;  /* 0x0000000608087e29 */ /* 0x002fc60008000000 */
[----:B0--34-:R-:W-:Y:S08]  /*06c0*/  @P0 BRA `(.L_x_19) ;  /* 0x0000000000280947 */ /* 0x019ff00003800000 */
.L_x_20:
[----:B------:R-:W-:-:S06]  /*06d0*/  IMAD.WIDE R4, R12, 0x4, R10 ;  /* 0x000000040c047825 */ /* 0x000fcc00078e020a */
[----:B------:R-:W2:Y:S02]  /*06e0*/  LDG.E R5, desc[UR4][R4.64] ;  /* 0x0000000404057981 */ /* 0x000ea4000c1e1900 */
[----:B--2---:R-:W-:-:S13]  /*06f0*/  ISETP.GE.AND P0, PT, R5, R0, PT ;  /* 0x000000000500720c */ /* 0x004fda0003f06270 */
[----:B------:R-:W-:Y:S05]  /*0700*/  @P0 BRA `(.L_x_19) ;  /* 0x0000000000180947 */ /* 0x000fea0003800000 */
[----:B------:R-:W-:-:S06]  /*0710*/  IMAD.WIDE R4, R12, 0x8, R14 ;  /* 0x000000080c047825 */ /* 0x000fcc00078e020e */
[----:B------:R-:W2:Y:S01]  /*0720*/  LDG.E.64 R4, desc[UR4][R4.64] ;  /* 0x0000000404047981 */ /* 0x000ea2000c1e1b00 */
[----:B------:R-:W-:-:S05]  /*0730*/  VIADD R12, R12, 0x1 ;  /* 0x000000010c0c7836 */ /* 0x000fca0000000000 */
[----:B------:R-:W-:Y:S01]  /*0740*/  ISETP.NE.AND P0, PT, R12, R13, PT ;  /* 0x0000000d0c00720c */ /* 0x000fe20003f05270 */
[----:B--2---:R-:W-:-:S12]  /*0750*/  DFMA R8, -R4, R4, R8 ;  /* 0x000000040408722b */ /* 0x004fd80000000108 */
[----:B------:R-:W-:Y:S05]  /*0760*/  @P0 BRA `(.L_x_20) ;  /* 0xfffffffc00d80947 */ /* 0x000fea000383ffff */
.L_x_19:
[----:B------:R-:W-:Y:S05]  /*0770*/  BSYNC.RECONVERGENT B0 ;  /* 0x0000000000007941 */ /* 0x000fea0003800200 */
.L_x_18:
[----:B------:R-:W0:Y:S01]  /*0780*/  LDCU.64 UR6, c[0x0][0x3b8] ;  /* 0x00007700ff0677ac */ /* 0x000e220008000a00 */
[----:B------:R-:W-:Y:S01]  /*0790*/  DSETP.GTU.AND P1, PT, R8, RZ, PT ;  /* 0x000000ff0800722a */ /* 0x000fe20003f2c000 */
[----:B------:R-:W-:Y:S01]  /*07a0*/  BSSY.RECONVERGENT B0, `(.L_x_21) ;  /* 0x0000018000007945 */ /* 0x000fe20003800200 */
[----:B0-----:R-:W-:-:S06]  /*07b0*/  DSETP.LT.AND P0, PT, RZ, UR6, PT ;  /* 0x00000006ff007e2a */ /* 0x001fcc000bf01000 */
[----:B------:R-:W-:-:S04]  /*07c0*/  FSEL R7, R7, 0.10717176645994186401, P0 ;  /* 0x3ddb7cdf07077808 */ /* 0x000fc80000000000 */
[----:B------:R-:W-:Y:S02]  /*07d0*/  FSEL R7, R7, R9, !P1 ;  /* 0x0000000907077208 */ /* 0x000fe40004800000 */
[----:B------:R-:W-:Y:S02]  /*07e0*/  FSEL R9, R6, -7.59071635616563200000e+15, P0 ;  /* 0xd9d7bdbb06097808 */ /* 0x000fe40000000000 */
[----:B------:R-:W0:Y:S01]  /*07f0*/  MUFU.RSQ64H R5, R7 ;  /* 0x0000000700057308 */ /* 0x000e220000001c00 */
[----:B------:R-:W-:Y:S01]  /*0800*/  VIADD R4, R7, 0xfcb00000 ;  /* 0xfcb0000007047836 */ /* 0x000fe20000000000 */
[----:B------:R-:W-:Y:S01]  /*0810*/  FSEL R6, R9, R8, !P1 ;  /* 0x0000000809067208 */ /* 0x000fe20004800000 */
[----:B------:R-:W-:Y:S02]  /*0820*/  IMAD.MOV.U32 R8, RZ, RZ, 0x0 ;  /* 0x00000000ff087424 */ /* 0x000fe400078e00ff */
[----:B------:R-:W-:Y:S01]  /*0830*/  IMAD.MOV.U32 R9, RZ, RZ, 0x3fd80000 ;  /* 0x3fd80000ff097424 */ /* 0x000fe200078e00ff */
[----:B------:R-:W-:Y:S01]  /*0840*/  ISETP.GE.U32.AND P0, PT, R4, 0x7ca00000, PT ;  /* 0x7ca000000400780c */ /* 0x000fe20003f06070 */
[----:B0-----:R-:W-:-:S08]  /*0850*/  DMUL R10, R4, R4 ;  /* 0x00000004040a7228 */ /* 0x001fd00000000000 */
[----:B------:R-:W-:-:S08]  /*0860*/  DFMA R10, -R10, R6, 1 ;  /* 0x3ff000000a0a742b */ /* 0x000fd00000000106 */
[----:B------:R-:W-:Y:S02]  /*0870*/  DFMA R8, R10, R8, 0.5 ;  /* 0x3fe000000a08742b */ /* 0x000fe40000000008 */
[----:B------:R-:W-:-:S08]  /*0880*/  DMUL R10, R4, R10 ;  /* 0x0000000a040a7228 */ /* 0x000fd00000000000 */
[----:B------:R-:W-:-:S08]  /*0890*/  DFMA R12, R8, R10, R4 ;  /* 0x0000000a080c722b */ /* 0x000fd00000000004 */
[----:B------:R-:W-:Y:S02]  /*08a0*/  DMUL R14, R12, R6 ;  /* 0x000000060c0e7228 */ /* 0x000fe40000000000 */
[----:B------:R-:W-:Y:S01]  /*08b0*/  VIADD R11, R13, 0xfff00000 ;  /* 0xfff000000d0b7836 */ /* 0x000fe20000000000 */
[----:B------:R-:W-:-:S05]  /*08c0*/  MOV R10, R12 ;  /* 0x0000000c000a7202 */ /* 0x000fca0000000f00 */
[----:B------:R-:W-:-:S08]  /*08d0*/  DFMA R16, R14, -R14, R6 ;  /* 0x8000000e0e10722b */ /* 0x000fd00000000006 */
[----:B------:R-:W-:Y:S01]  /*08e0*/  DFMA R8, R16, R10, R14 ;  /* 0x0000000a1008722b */ /* 0x000fe2000000000e */
[----:B------:R-:W-:Y:S10]  /*08f0*/  @!P0 BRA `(.L_x_22) ;  /* 0x0000000000088947 */ /* 0x000ff40003800000 */
[----:B------:R-:W-:-:S07]  /*0900*/  MOV R0, 0x920 ;  /* 0x0000092000007802 */ /* 0x000fce0000000f00 */
[----:B------:R-:W-:Y:S05]  /*0910*/  CALL.REL.NOINC `($__internal_1_$__cuda_sm20_dsqrt_rn_f64_mediumpath_v1) ;  /* 0x0000000400847944 */ /* 0x000fea0003c00000 */
.L_x_22:
[----:B------:R-:W-:Y:S05]  /*0920*/  BSYNC.RECONVERGENT B0 ;  /* 0x0000000000007941 */ /* 0x000fea0003800200 */
.L_x_21:
[----:B------:R-:W-:Y:S01]  /*0930*/  STG.E.64 desc[UR4][R2.64], R8 ;  /* 0x0000000802007986 */ /* 0x000fe2000c101b04 */
[----:B------:R-:W-:Y:S05]  /*0940*/  EXIT ;  /* 0x000000000000794d */ /* 0x000fea0003800000 */
        .weak           $__internal_0_$__cuda_sm20_div_rn_f64_full
        .type           $__internal_0_$__cuda_sm20_div_rn_f64_full,@function
        .size           $__internal_0_$__cuda_sm20_div_rn_f64_full,($__internal_1_$__cuda_sm20_dsqrt_rn_f64_mediumpath_v1 - $__internal_0_$__cuda_sm20_div_rn_f64_full)
$__internal_0_$__cuda_sm20_div_rn_f64_full:
[C---:B------:R-:W-:Y:S01]  /*0950*/  FSETP.GEU.AND P0, PT, |R25|.reuse, 1.469367938527859385e-39, PT ;  /* 0x001000001900780b */ /* 0x040fe20003f0e200 */
[--C-:B------:R-:W-:Y:S01]  /*0960*/  IMAD.MOV.U32 R6, RZ, RZ, R24.reuse ;  /* 0x000000ffff067224 */ /* 0x100fe200078e0018 */
[----:B------:R-:W-:Y:S01]  /*0970*/  LOP3.LUT R2, R25, 0x800fffff, RZ, 0xc0, !PT ;  /* 0x800fffff19027812 */ /* 0x000fe200078ec0ff */
[----:B------:R-:W-:Y:S01]  /*0980*/  IMAD.MOV.U32 R7, RZ, RZ, R25 ;  /* 0x000000ffff077224 */ /* 0x000fe200078e0019 */
[C---:B------:R-:W-:Y:S01]  /*0990*/  FSETP.GEU.AND P2, PT, |R9|.reuse, 1.469367938527859385e-39, PT ;  /* 0x001000000900780b */ /* 0x040fe20003f4e200 */
[----:B------:R-:W-:Y:S01]  /*09a0*/  IMAD.MOV.U32 R16, RZ, RZ, 0x1 ;  /* 0x00000001ff107424 */ /* 0x000fe200078e00ff */
[----:B------:R-:W-:Y:S01]  /*09b0*/  LOP3.LUT R3, R2, 0x3ff00000, RZ, 0xfc, !PT ;  /* 0x3ff0000002037812 */ /* 0x000fe200078efcff */
[----:B------:R-:W-:Y:S01]  /*09c0*/  IMAD.MOV.U32 R2, RZ, RZ, R24 ;  /* 0x000000ffff027224 */ /* 0x000fe200078e0018 */
[----:B------:R-:W-:Y:S01]  /*09d0*/  LOP3.LUT R23, R9, 0x7ff00000, RZ, 0xc0, !PT ;  /* 0x7ff0000009177812 */ /* 0x000fe200078ec0ff */
[----:B------:R-:W-:Y:S01]  /*09e0*/  IMAD.MOV.U32 R15, RZ, RZ, 0x1ca00000 ;  /* 0x1ca00000ff0f7424 */ /* 0x000fe200078e00ff */
[----:B------:R-:W-:Y:S01]  /*09f0*/  LOP3.LUT R24, R25, 0x7ff00000, RZ, 0xc0, !PT ;  /* 0x7ff0000019187812 */ /* 0x000fe200078ec0ff */
[----:B------:R-:W-:Y:S02]  /*0a00*/  BSSY.RECONVERGENT B2, `(.L_x_23) ;  /* 0x000004e000027945 */ /* 0x000fe40003800200 */
[----:B------:R-:W-:Y:S01]  /*0a10*/  @!P0 DMUL R2, R6, 8.98846567431157953865e+307 ;  /* 0x7fe0000006028828 */ /* 0x000fe20000000000 */
[----:B------:R-:W-:Y:S01]  /*0a20*/  ISETP.GE.U32.AND P1, PT, R23, R24, PT ;  /* 0x000000181700720c */ /* 0x000fe20003f26070 */
[----:B------:R-:W-:-:S02]  /*0a30*/  IMAD.MOV.U32 R25, RZ, RZ, R23 ;  /* 0x000000ffff197224 */ /* 0x000fc400078e0017 */
[----:B------:R-:W-:Y:S02]  /*0a40*/  @!P2 LOP3.LUT R18, R7, 0x7ff00000, RZ, 0xc0, !PT ;  /* 0x7ff000000712a812 */ /* 0x000fe400078ec0ff */
[----:B------:R-:W0:Y:S02]  /*0a50*/  MUFU.RCP64H R17, R3 ;  /* 0x0000000300117308 */ /* 0x000e240000001800 */
[----:B------:R-:W-:Y:S02]  /*0a60*/  @!P2 ISETP.GE.U32.AND P3, PT, R23, R18, PT ;  /* 0x000000121700a20c */ /* 0x000fe40003f66070 */
[----:B------:R-:W-:Y:S02]  /*0a70*/  @!P0 LOP3.LUT R24, R3, 0x7ff00000, RZ, 0xc0, !PT ;  /* 0x7ff0000003188812 */ /* 0x000fe400078ec0ff */
[----:B------:R-:W-:-:S04]  /*0a80*/  @!P2 SEL R19, R15, 0x63400000, !P3 ;  /* 0x634000000f13a807 */ /* 0x000fc80005800000 */
[----:B------:R-:W-:-:S04]  /*0a90*/  @!P2 LOP3.LUT R20, R19, 0x80000000, R9, 0xf8, !PT ;  /* 0x800000001314a812 */ /* 0x000fc800078ef809 */
[----:B------:R-:W-:Y:S01]  /*0aa0*/  @!P2 LOP3.LUT R21, R20, 0x100000, RZ, 0xfc, !PT ;  /* 0x001000001415a812 */ /* 0x000fe200078efcff */
[----:B------:R-:W-:Y:S01]  /*0ab0*/  @!P2 IMAD.MOV.U32 R20, RZ, RZ, RZ ;  /* 0x000000ffff14a224 */ /* 0x000fe200078e00ff */
[----:B0-----:R-:W-:-:S08]  /*0ac0*/  DFMA R10, R16, -R2, 1 ;  /* 0x3ff00000100a742b */ /* 0x001fd00000000802 */
[----:B------:R-:W-:-:S08]  /*0ad0*/  DFMA R10, R10, R10, R10 ;  /* 0x0000000a0a0a722b */ /* 0x000fd0000000000a */
[----:B------:R-:W-:Y:S01]  /*0ae0*/  DFMA R16, R16, R10, R16 ;  /* 0x0000000a1010722b */ /* 0x000fe20000000010 */
[----:B------:R-:W-:Y:S01]  /*0af0*/  SEL R11, R15, 0x63400000, !P1 ;  /* 0x634000000f0b7807 */ /* 0x000fe20004800000 */
[----:B------:R-:W-:-:S03]  /*0b00*/  IMAD.MOV.U32 R10, RZ, RZ, R8 ;  /* 0x000000ffff0a7224 */ /* 0x000fc600078e0008 */
[----:B------:R-:W-:-:S03]  /*0b10*/  LOP3.LUT R11, R11, 0x800fffff, R9, 0xf8, !PT ;  /* 0x800fffff0b0b7812 */ /* 0x000fc600078ef809 */
[----:B------:R-:W-:-:S03]  /*0b20*/  DFMA R18, R16, -R2, 1 ;  /* 0x3ff000001012742b */ /* 0x000fc60000000802 */
[----:B------:R-:W-:-:S05]  /*0b30*/  @!P2 DFMA R10, R10, 2, -R20 ;  /* 0x400000000a0aa82b */ /* 0x000fca0000000814 */
[----:B------:R-:W-:-:S05]  /*0b40*/  DFMA R18, R16, R18, R16 ;  /* 0x000000121012722b */ /* 0x000fca0000000010 */
[----:B------:R-:W-:-:S03]  /*0b50*/  @!P2 LOP3.LUT R25, R11, 0x7ff00000, RZ, 0xc0, !PT ;  /* 0x7ff000000b19a812 */ /* 0x000fc600078ec0ff */
[----:B------:R-:W-:Y:S02]  /*0b60*/  DMUL R16, R18, R10 ;  /* 0x0000000a12107228 */ /* 0x000fe40000000000 */
[----:B------:R-:W-:-:S05]  /*0b70*/  VIADD R26, R25, 0xffffffff ;  /* 0xffffffff191a7836 */ /* 0x000fca0000000000 */
[----:B------:R-:W-:Y:S01]  /*0b80*/  ISETP.GT.U32.AND P0, PT, R26, 0x7feffffe, PT ;  /* 0x7feffffe1a00780c */ /* 0x000fe20003f04070 */
[----:B------:R-:W-:Y:S01]  /*0b90*/  VIADD R26, R24, 0xffffffff ;  /* 0xffffffff181a7836 */ /* 0x000fe20000000000 */
[----:B------:R-:W-:-:S04]  /*0ba0*/  DFMA R20, R16, -R2, R10 ;  /* 0x800000021014722b */ /* 0x000fc8000000000a */
[----:B------:R-:W-:-:S04]  /*0bb0*/  ISETP.GT.U32.OR P0, PT, R26, 0x7feffffe, P0 ;  /* 0x7feffffe1a00780c */ /* 0x000fc80000704470 */
[----:B------:R-:W-:-:S09]  /*0bc0*/  DFMA R20, R18, R20, R16 ;  /* 0x000000141214722b */ /* 0x000fd20000000010 */
[----:B------:R-:W-:Y:S05]  /*0bd0*/  @P0 BRA `(.L_x_24) ;  /* 0x00000000006c0947 */ /* 0x000fea0003800000 */
[----:B------:R-:W-:Y:S01]  /*0be0*/  LOP3.LUT R16, R7, 0x7ff00000, RZ, 0xc0, !PT ;  /* 0x7ff0000007107812 */ /* 0x000fe200078ec0ff */
[----:B------:R-:W-:-:S03]  /*0bf0*/  IMAD.MOV.U32 R18, RZ, RZ, RZ ;  /* 0x000000ffff127224 */ /* 0x000fc600078e00ff */
[CC--:B------:R-:W-:Y:S02]  /*0c00*/  VIADDMNMX R8, R23.reuse, -R16.reuse, 0xb9600000, !PT ;  /* 0xb960000017087446 */ /* 0x0c0fe40007800910 */
[----:B------:R-:W-:Y:S02]  /*0c10*/  ISETP.GE.U32.AND P0, PT, R23, R16, PT ;  /* 0x000000101700720c */ /* 0x000fe40003f06070 */
[----:B------:R-:W-:Y:S02]  /*0c20*/  VIMNMX R8, PT, PT, R8, 0x46a00000, PT ;  /* 0x46a0000008087848 */ /* 0x000fe40003fe0100 */
[----:B------:R-:W-:-:S04]  /*0c30*/  SEL R15, R15, 0x63400000, !P0 ;  /* 0x634000000f0f7807 */ /* 0x000fc80004000000 */
[----:B------:R-:W-:-:S05]  /*0c40*/  IADD3 R8, PT, PT, -R15, R8, RZ ;  /* 0x000000080f087210 */ /* 0x000fca0007ffe1ff */
[----:B------:R-:W-:-:S06]  /*0c50*/  VIADD R19, R8, 0x7fe00000 ;  /* 0x7fe0000008137836 */ /* 0x000fcc0000000000 */
[----:B------:R-:W-:-:S10]  /*0c60*/  DMUL R16, R20, R18 ;  /* 0x0000001214107228 */ /* 0x000fd40000000000 */
[----:B------:R-:W-:-:S13]  /*0c70*/  FSETP.GTU.AND P0, PT, |R17|, 1.469367938527859385e-39, PT ;  /* 0x001000001100780b */ /* 0x000fda0003f0c200 */
[----:B------:R-:W-:Y:S05]  /*0c80*/  @P0 BRA `(.L_x_25) ;  /* 0x0000000000940947 */ /* 0x000fea0003800000 */
[----:B------:R-:W-:Y:S01]  /*0c90*/  DFMA R2, R20, -R2, R10 ;  /* 0x800000021402722b */ /* 0x000fe2000000000a */
[----:B------:R-:W-:-:S09]  /*0ca0*/  IMAD.MOV.U32 R18, RZ, RZ, RZ ;  /* 0x000000ffff127224 */ /* 0x000fd200078e00ff */
[C---:B------:R-:W-:Y:S02]  /*0cb0*/  FSETP.NEU.AND P0, PT, R3.reuse, RZ, PT ;  /* 0x000000ff0300720b */ /* 0x040fe40003f0d000 */
[----:B------:R-:W-:-:S04]  /*0cc0*/  LOP3.LUT R7, R3, 0x80000000, R7, 0x48, !PT ;  /* 0x8000000003077812 */ /* 0x000fc800078e4807 */
[----:B------:R-:W-:-:S07]  /*0cd0*/  LOP3.LUT R19, R7, R19, RZ, 0xfc, !PT ;  /* 0x0000001307137212 */ /* 0x000fce00078efcff */
[----:B------:R-:W-:Y:S05]  /*0ce0*/  @!P0 BRA `(.L_x_25) ;  /* 0x00000000007c8947 */ /* 0x000fea0003800000 */
[----:B------:R-:W-:Y:S01]  /*0cf0*/  IMAD.MOV R3, RZ, RZ, -R8 ;  /* 0x000000ffff037224 */ /* 0x000fe200078e0a08 */
[----:B------:R-:W-:Y:S01]  /*0d00*/  DMUL.RP R18, R20, R18 ;  /* 0x0000001214127228 */ /* 0x000fe20000008000 */
[----:B------:R-:W-:-:S06]  /*0d10*/  IMAD.MOV.U32 R2, RZ, RZ, RZ ;  /* 0x000000ffff027224 */ /* 0x000fcc00078e00ff */
[----:B------:R-:W-:-:S03]  /*0d20*/  DFMA R2, R16, -R2, R20 ;  /* 0x800000021002722b */ /* 0x000fc60000000014 */
[----:B------:R-:W-:-:S03]  /*0d30*/  LOP3.LUT R7, R19, R7, RZ, 0x3c, !PT ;  /* 0x0000000713077212 */ /* 0x000fc600078e3cff */
[----:B------:R-:W-:-:S04]  /*0d40*/  IADD3 R2, PT, PT, -R8, -0x43300000, RZ ;  /* 0xbcd0000008027810 */ /* 0x000fc80007ffe1ff */
[----:B------:R-:W-:-:S04]  /*0d50*/  FSETP.NEU.AND P0, PT, |R3|, R2, PT ;  /* 0x000000020300720b */ /* 0x000fc80003f0d200 */
[----:B------:R-:W-:Y:S02]  /*0d60*/  FSEL R16, R18, R16, !P0 ;  /* 0x0000001012107208 */ /* 0x000fe40004000000 */
[----:B------:R-:W-:Y:S01]  /*0d70*/  FSEL R17, R7, R17, !P0 ;  /* 0x0000001107117208 */ /* 0x000fe20004000000 */
[----:B------:R-:W-:Y:S06]  /*0d80*/  BRA `(.L_x_25) ;  /* 0x0000000000547947 */ /* 0x000fec0003800000 */
.L_x_24:
[----:B------:R-:W-:-:S14]  /*0d90*/  DSETP.NAN.AND P0, PT, R8, R8, PT ;  /* 0x000000080800722a */ /* 0x000fdc0003f08000 */
[----:B------:R-:W-:Y:S05]  /*0da0*/  @P0 BRA `(.L_x_26) ;  /* 0x0000000000440947 */ /* 0x000fea0003800000 */
[----:B------:R-:W-:-:S14]  /*0db0*/  DSETP.NAN.AND P0, PT, R6, R6, PT ;  /* 0x000000060600722a */ /* 0x000fdc0003f08000 */
[----:B------:R-:W-:Y:S05]  /*0dc0*/  @P0 BRA `(.L_x_27) ;  /* 0x0000000000300947 */ /* 0x000fea0003800000 */
[----:B------:R-:W-:Y:S01]  /*0dd0*/  ISETP.NE.AND P0, PT, R25, R24, PT ;  /* 0x000000181900720c */ /* 0x000fe20003f05270 */
[----:B------:R-:W-:Y:S02]  /*0de0*/  IMAD.MOV.U32 R16, RZ, RZ, 0x0 ;  /* 0x00000000ff107424 */ /* 0x000fe400078e00ff */
[----:B------:R-:W-:-:S10]  /*0df0*/  IMAD.MOV.U32 R17, RZ, RZ, -0x80000 ;  /* 0xfff80000ff117424 */ /* 0x000fd400078e00ff */
[----:B------:R-:W-:Y:S05]  /*0e00*/  @!P0 BRA `(.L_x_25) ;  /* 0x0000000000348947 */ /* 0x000fea0003800000 */
[----:B------:R-:W-:Y:S02]  /*0e10*/  ISETP.NE.AND P0, PT, R25, 0x7ff00000, PT ;  /* 0x7ff000001900780c */ /* 0x000fe40003f05270 */
[----:B------:R-:W-:Y:S02]  /*0e20*/  LOP3.LUT R17, R9, 0x80000000, R7, 0x48, !PT ;  /* 0x8000000009117812 */ /* 0x000fe400078e4807 */
[----:B------:R-:W-:-:S13]  /*0e30*/  ISETP.EQ.OR P0, PT, R24, RZ, !P0 ;  /* 0x000000ff1800720c */ /* 0x000fda0004702670 */
[----:B------:R-:W-:Y:S01]  /*0e40*/  @P0 LOP3.LUT R2, R17, 0x7ff00000, RZ, 0xfc, !PT ;  /* 0x7ff0000011020812 */ /* 0x000fe200078efcff */
[----:B------:R-:W-:Y:S02]  /*0e50*/  @!P0 IMAD.MOV.U32 R16, RZ, RZ, RZ ;  /* 0x000000ffff108224 */ /* 0x000fe400078e00ff */
[----:B------:R-:W-:Y:S02]  /*0e60*/  @P0 IMAD.MOV.U32 R16, RZ, RZ, RZ ;  /* 0x000000ffff100224 */ /* 0x000fe400078e00ff */
[----:B------:R-:W-:Y:S01]  /*0e70*/  @P0 IMAD.MOV.U32 R17, RZ, RZ, R2 ;  /* 0x000000ffff110224 */ /* 0x000fe200078e0002 */
[----:B------:R-:W-:Y:S06]  /*0e80*/  BRA `(.L_x_25) ;  /* 0x0000000000147947 */ /* 0x000fec0003800000 */
.L_x_27:
[----:B------:R-:W-:Y:S02]  /*0e90*/  LOP3.LUT R17, R7, 0x80000, RZ, 0xfc, !PT ;  /* 0x0008000007117812 */ /* 0x000fe400078efcff */
[----:B------:R-:W-:Y:S01]  /*0ea0*/  MOV R16, R6 ;  /* 0x0000000600107202 */ /* 0x000fe20000000f00 */
[----:B------:R-:W-:Y:S06]  /*0eb0*/  BRA `(.L_x_25) ;  /* 0x0000000000087947 */ /* 0x000fec0003800000 */
.L_x_26:
[----:B------:R-:W-:Y:S01]  /*0ec0*/  LOP3.LUT R17, R9, 0x80000, RZ, 0xfc, !PT ;  /* 0x0008000009117812 */ /* 0x000fe200078efcff */
[----:B------:R-:W-:-:S07]  /*0ed0*/  IMAD.MOV.U32 R16, RZ, RZ, R8 ;  /* 0x000000ffff107224 */ /* 0x000fce00078e0008 */
.L_x_25:
[----:B------:R-:W-:Y:S05]  /*0ee0*/  BSYNC.RECONVERGENT B2 ;  /* 0x0000000000027941 */ /* 0x000fea0003800200 */
.L_x_23:
[----:B------:R-:W-:Y:S02]  /*0ef0*/  IMAD.MOV.U32 R23, RZ, RZ, 0x0 ;  /* 0x00000000ff177424 */ /* 0x000fe400078e00ff */
[----:B------:R-:W-:Y:S02]  /*0f00*/  IMAD.MOV.U32 R2, RZ, RZ, R16 ;  /* 0x000000ffff027224 */ /* 0x000fe400078e0010 */
[----:B------:R-:W-:Y:S01]  /*0f10*/  IMAD.MOV.U32 R3, RZ, RZ, R17 ;  /* 0x000000ffff037224 */ /* 0x000fe200078e0011 */
[----:B------:R-:W-:Y:S06]  /*0f20*/  RET.REL.NODEC R22 `(ic0_level_f64) ;  /* 0xfffffff016347950 */ /* 0x000fec0003c3ffff */
        .weak           $__internal_1_$__cuda_sm20_dsqrt_rn_f64_mediumpath_v1
        .type           $__internal_1_$__cuda_sm20_dsqrt_rn_f64_mediumpath_v1,@function
        .size           $__internal_1_$__cuda_sm20_dsqrt_rn_f64_mediumpath_v1,(.L_x_231 - $__internal_1_$__cuda_sm20_dsqrt_rn_f64_mediumpath_v1)
$__internal_1_$__cuda_sm20_dsqrt_rn_f64_mediumpath_v1:
[----:B------:R-:W-:Y:S01]  /*0f30*/  ISETP.GE.U32.AND P0, PT, R4, -0x3400000, PT ;  /* 0xfcc000000400780c */ /* 0x000fe20003f06070 */
[----:B------:R-:W-:Y:S01]  /*0f40*/  BSSY.RECONVERGENT B1, `(.L_x_28) ;  /* 0x0000026000017945 */ /* 0x000fe20003800200 */
[----:B------:R-:W-:Y:S02]  /*0f50*/  IMAD.MOV.U32 R10, RZ, RZ, R12 ;  /* 0x000000ffff0a7224 */ /* 0x000fe400078e000c */
[----:B------:R-:W-:Y:S02]  /*0f60*/  IMAD.MOV.U32 R4, RZ, RZ, R16 ;  /* 0x000000ffff047224 */ /* 0x000fe400078e0010 */
[----:B------:R-:W-:-:S07]  /*0f70*/  IMAD.MOV.U32 R5, RZ, RZ, R17 ;  /* 0x000000ffff057224 */ /* 0x000fce00078e0011 */
[----:B------:R-:W-:Y:S05]  /*0f80*/  @!P0 BRA `(.L_x_29) ;  /* 0x0000000000208947 */ /* 0x000fea0003800000 */
[----:B------:R-:W-:-:S10]  /*0f90*/  DFMA.RM R4, R4, R10, R14 ;  /* 0x0000000a0404722b */ /* 0x000fd4000000400e */
[----:B------:R-:W-:-:S05]  /*0fa0*/  IADD3 R8, P0, PT, R4, 0x1, RZ ;  /* 0x0000000104087810 */ /* 0x000fca0007f1e0ff */
[----:B------:R-:W-:-:S06]  /*0fb0*/  IMAD.X R9, RZ, RZ, R5, P0 ;  /* 0x000000ffff097224 */ /* 0x000fcc00000e0605 */
[----:B------:R-:W-:-:S08]  /*0fc0*/  DFMA.RP R6, -R4, R8, R6 ;  /* 0x000000080406722b */ /* 0x000fd00000008106 */
[----:B------:R-:W-:-:S06]  /*0fd0*/  DSETP.GT.AND P0, PT, R6, RZ, PT ;  /* 0x000000ff0600722a */ /* 0x000fcc0003f04000 */
[----:B------:R-:W-:Y:S02]  /*0fe0*/  FSEL R4, R8, R4, P0 ;  /* 0x0000000408047208 */ /* 0x000fe40000000000 */
[----:B------:R-:W-:Y:S01]  /*0ff0*/  FSEL R5, R9, R5, P0 ;  /* 0x0000000509057208 */ /* 0x000fe20000000000 */
[----:B------:R-:W-:Y:S06]  /*1000*/  BRA `(.L_x_30) ;  /* 0x0000000000647947 */ /* 0x000fec0003800000 */
.L_x_29:
[----:B------:R-:W-:-:S14]  /*1010*/  DSETP.NE.AND P0, PT, R6, RZ, PT ;  /* 0x000000ff0600722a */ /* 0x000fdc0003f05000 */
[----:B------:R-:W-:Y:S05]  /*1020*/  @!P0 BRA `(.L_x_31) ;  /* 0x0000000000588947 */ /* 0x000fea0003800000 */
[----:B------:R-:W-:-:S13]  /*1030*/  ISETP.GE.AND P0, PT, R7, RZ, PT ;  /* 0x000000ff0700720c */ /* 0x000fda0003f06270 */
[----:B------:R-:W-:Y:S02]  /*1040*/  @!P0 IMAD.MOV.U32 R4, RZ, RZ, 0x0 ;  /* 0x00000000ff048424 */ /* 0x000fe400078e00ff */
[----:B------:R-:W-:Y:S01]  /*1050*/  @!P0 IMAD.MOV.U32 R5, RZ, RZ, -0x80000 ;  /* 0xfff80000ff058424 */ /* 0x000fe200078e00ff */
[----:B------:R-:W-:Y:S06]  /*1060*/  @!P0 BRA `(.L_x_30) ;  /* 0x00000000004c8947 */ /* 0x000fec0003800000 */
[----:B------:R-:W-:-:S13]  /*1070*/  ISETP.GT.AND P0, PT, R7, 0x7fefffff, PT ;  /* 0x7fefffff0700780c */ /* 0x000fda0003f04270 */
[----:B------:R-:W-:Y:S05]  /*1080*/  @P0 BRA `(.L_x_31) ;  /* 0x0000000000400947 */ /* 0x000fea0003800000 */
[----:B------:R-:W-:Y:S01]  /*1090*/  DMUL R4, R6, 8.11296384146066816958e+31 ;  /* 0x4690000006047828 */ /* 0x000fe20000000000 */
[----:B------:R-:W-:Y:S01]  /*10a0*/  IMAD.MOV.U32 R10, RZ, RZ, 0x0 ;  /* 0x00000000ff0a7424 */ /* 0x000fe200078e00ff */
[----:B------:R-:W-:Y:S01]  /*10b0*/  MOV R6, RZ ;  /* 0x000000ff00067202 */ /* 0x000fe20000000f00 */
[----:B------:R-:W-:-:S03]  /*10c0*/  IMAD.MOV.U32 R11, RZ, RZ, 0x3fd80000 ;  /* 0x3fd80000ff0b7424 */ /* 0x000fc600078e00ff */
[----:B------:R-:W0:Y:S02]  /*10d0*/  MUFU.RSQ64H R7, R5 ;  /* 0x0000000500077308 */ /* 0x000e240000001c00 */
[----:B0-----:R-:W-:-:S08]  /*10e0*/  DMUL R8, R6, R6 ;  /* 0x0000000606087228 */ /* 0x001fd00000000000 */
[----:B------:R-:W-:-:S08]  /*10f0*/  DFMA R8, R4, -R8, 1 ;  /* 0x3ff000000408742b */ /* 0x000fd00000000808 */
[----:B------:R-:W-:Y:S02]  /*1100*/  DFMA R10, R8, R10, 0.5 ;  /* 0x3fe00000080a742b */ /* 0x000fe4000000000a */
[----:B------:R-:W-:-:S08]  /*1110*/  DMUL R8, R6, R8 ;  /* 0x0000000806087228 */ /* 0x000fd00000000000 */
[----:B------:R-:W-:-:S08]  /*1120*/  DFMA R8, R10, R8, R6 ;  /* 0x000000080a08722b */ /* 0x000fd00000000006 */
[----:B------:R-:W-:Y:S02]  /*1130*/  DMUL R6, R4, R8 ;  /* 0x0000000804067228 */ /* 0x000fe40000000000 */
[----:B------:R-:W-:-:S06]  /*1140*/  VIADD R9, R9, 0xfff00000 ;  /* 0xfff0000009097836 */ /* 0x000fcc0000000000 */
[----:B------:R-:W-:-:S08]  /*1150*/  DFMA R10, R6, -R6, R4 ;  /* 0x80000006060a722b */ /* 0x000fd00000000004 */
[----:B------:R-:W-:-:S10]  /*1160*/  DFMA R4, R8, R10, R6 ;  /* 0x0000000a0804722b */ /* 0x000fd40000000006 */
[----:B------:R-:W-:Y:S01]  /*1170*/  VIADD R5, R5, 0xfcb00000 ;  /* 0xfcb0000005057836 */ /* 0x000fe20000000000 */
[----:B------:R-:W-:Y:S06]  /*1180*/  BRA `(.L_x_30) ;  /* 0x0000000000047947 */ /* 0x000fec0003800000 */
.L_x_31:
[----:B------:R-:W-:-:S11]  /*1190*/  DADD R4, R6, R6 ;  /* 0x0000000006047229 */ /* 0x000fd60000000006 */
.L_x_30:
[----:B------:R-:W-:Y:S05]  /*11a0*/  BSYNC.RECONVERGENT B1 ;  /* 0x0000000000017941 */ /* 0x000fea0003800200 */
.L_x_28:
[----:B------:R-:W-:Y:S02]  /*11b0*/  IMAD.MOV.U32 R8, RZ, RZ, R4 ;  /* 0x000000ffff087224 */ /* 0x000fe400078e0004 */
[----:B------:R-:W-:Y:S02]  /*11c0*/  IMAD.MOV.U32 R9, RZ, RZ, R5 ;  /* 0x000000ffff097224 */ /* 0x000fe400078e0005 */
[----:B------:R-:W-:Y:S02]  /*11d0*/  IMAD.MOV.U32 R4, RZ, RZ, R0 ;  /* 0x000000ffff047224 */ /* 0x000fe400078e0000 */
[----:B------:R-:W-:-:S04]  /*11e0*/  IMAD.MOV.U32 R5, RZ, RZ, 0x0 ;  /* 0x00000000ff057424 */ /* 0x000fc800078e00ff */
[----:B------:R-:W-:Y:S05]  /*11f0*/  RET.REL.NODEC R4 `(ic0_level_f64) ;  /* 0xffffffec04807950 */ /* 0x000fea0003c3ffff */
.L_x_32:
        /* <DEDUP_REMOVED lines=16> */
.L_x_231:


//--------------------- .text.ic0_level_f32       --------------------------
	.section	.text.ic0_level_f32,"ax",@progbits
	.align	128
        .global         ic0_level_f32
        .type           ic0_level_f32,@function
        .size           ic0_level_f32,(.L_x_233 - ic0_level_f32)
        .other          ic0_level_f32,@"STO_CUDA_ENTRY STV_DEFAULT"
ic0_level_f32:
.text.ic0_level_f32:
        /* <DEDUP_REMOVED lines=20> */
.L_x_44:
[----:B------:R-:W0:Y:S02]  /*0140*/  LDC.64 R4, c[0x0][0x398] ;  /* 0x0000e600ff047b82 */ /* 0x000e240000000a00 */
[----:B0-----:R-:W-:-:S05]  /*0150*/  IMAD.WIDE R4, R8, 0x4, R4 ;  /* 0x0000000408047825 */ /* 0x001fca00078e0204 */
        /* <DEDUP_REMOVED lines=9> */
[----:B------:R0:W5:Y:S01]  /*01f0*/  LDG.E R9, desc[UR4][R4.64] ;  /* 0x0000000404097981 */ /* 0x000162000c1e1900 */
[----:B------:R-:W-:Y:S01]  /*0200*/  BSSY.RECONVERGENT B1, `(.L_x_35) ;  /* 0x000001f000017945 */ /* 0x000fe20003800200 */
[----:B--2---:R-:W-:-:S13]  /*0210*/  ISETP.GE.AND P0, PT, R13, R0, PT ;  /* 0x000000000d00720c */ /* 0x004fda0003f06270 */
[----:B0-----:R-:W-:Y:S05]  /*0220*/  @P0 BRA `(.L_x_36) ;  /* 0x0000000000700947 */ /* 0x001fea0003800000 */
[----:B------:R-:W-:-:S07]  /*0230*/  IMAD.MOV.U32 R15, RZ, RZ, R13 ;  /* 0x000000ffff0f7224 */ /* 0x000fce00078e000d */
.L_x_41:
        /* <DEDUP_REMOVED lines=8> */
.L_x_39:
        /* <DEDUP_REMOVED lines=9> */
.L_x_38:
[----:B------:R-:W0:Y:S02]  /*0350*/  LDC.64 R12, c[0x0][0x3a0] ;  /* 0x0000e800ff0c7b82 */ /* 0x000e240000000a00 */
[----:B0-----:R-:W-:-:S04]  /*0360*/  IMAD.WIDE R10, R17, 0x4, R12 ;  /* 0x00000004110a7825 */ /* 0x001fc800078e020c */
[----:B------:R-:W-:Y:S02]  /*0370*/  IMAD.WIDE R12, R15, 0x4, R12 ;  /* 0x000000040f0c7825 */ /* 0x000fe400078e020c */
[----:B------:R-:W2:Y:S04]  /*0380*/  LDG.E R10, desc[UR4][R10.64] ;  /* 0x000000040a0a7981 */ /* 0x000ea8000c1e1900 */
[----:B------:R-:W2:Y:S02]  /*0390*/  LDG.E R12, desc[UR4][R12.64] ;  /* 0x000000040c0c7981 */ /* 0x000ea4000c1e1900 */
[----:B--2--5:R-:W-:-:S07]  /*03a0*/  FFMA R9, -R10, R12, R9 ;  /* 0x0000000c0a097223 */ /* 0x024fce0000000109 */
.L_x_40:
[----:B------:R-:W-:Y:S05]  /*03b0*/  BSYNC.RECONVERGENT B2 ;  /* 0x0000000000027941 */ /* 0x000fea0003800200 */
.L_x_37:
[----:B------:R-:W-:-:S04]  /*03c0*/  IADD3 R15, PT, PT, R15, 0x1, RZ ;  /* 0x000000010f0f7810 */ /* 0x000fc80007ffe0ff */
[----:B------:R-:W-:-:S13]  /*03d0*/  ISETP.NE.AND P0, PT, R15, R0, PT ;  /* 0x000000000f00720c */ /* 0x000fda0003f05270 */
[----:B------:R-:W-:Y:S05]  /*03e0*/  @P0 BRA `(.L_x_41) ;  /* 0xfffffffc00940947 */ /* 0x000fea000383ffff */
.L_x_36:
[----:B------:R-:W-:Y:S05]  /*03f0*/  BSYNC.RECONVERGENT B1 ;  /* 0x0000000000017941 */ /* 0x000fea0003800200 */
.L_x_35:
[----:B------:R-:W0:Y:S08]  /*0400*/  LDC.64 R10, c[0x0][0x3a8] ;  /* 0x0000ea00ff0a7b82 */ /* 0x000e300000000a00 */
[----:B------:R-:W1:Y:S01]  /*0410*/  LDC.64 R12, c[0x0][0x3a0] ;  /* 0x0000e800ff0c7b82 */ /* 0x000e620000000a00 */
[----:B0-----:R-:W-:-:S06]  /*0420*/  IMAD.WIDE R10, R3, 0x4, R10 ;  /* 0x00000004030a7825 */ /* 0x001fcc00078e020a */
[----:B------:R-:W1:Y:S02]  /*0430*/  LDG.E R11, desc[UR4][R10.64] ;  /* 0x000000040a0b7981 */ /* 0x000e64000c1e1900 */
[----:B-1----:R-:W-:-:S06]  /*0440*/  IMAD.WIDE R12, R11, 0x4, R12 ;  /* 0x000000040b0c7825 */ /* 0x002fcc00078e020c */
[----:B------:R-:W2:Y:S01]  /*0450*/  LDG.E R12, desc[UR4][R12.64] ;  /* 0x000000040c0c7981 */ /* 0x000ea2000c1e1900 */
[----:B------:R-:W-:Y:S01]  /*0460*/  BSSY.RECONVERGENT B1, `(.L_x_42) ;  /* 0x000000d000017945 */ /* 0x000fe20003800200 */
[----:B--2---:R-:W0:Y:S08]  /*0470*/  MUFU.RCP R0, R12 ;  /* 0x0000000c00007308 */ /* 0x004e300000001000 */
[----:B-----5:R-:W1:Y:S01]  /*0480*/  FCHK P0, R9, R12 ;  /* 0x0000000c09007302 */ /* 0x020e620000000000 */
[----:B0-----:R-:W-:-:S04]  /*0490*/  FFMA R3, -R12, R0, 1 ;  /* 0x3f8000000c037423 */ /* 0x001fc80000000100 */
[----:B------:R-:W-:-:S04]  /*04a0*/  FFMA R0, R0, R3, R0 ;  /* 0x0000000300007223 */ /* 0x000fc80000000000 */
[----:B------:R-:W-:-:S04]  /*04b0*/  FFMA R3, R0, R9, RZ ;  /* 0x0000000900037223 */ /* 0x000fc800000000ff */
[----:B------:R-:W-:-:S04]  /*04c0*/  FFMA R14, -R12, R3, R9 ;  /* 0x000000030c0e7223 */ /* 0x000fc80000000109 */
[----:B------:R-:W-:Y:S01]  /*04d0*/  FFMA R3, R0, R14, R3 ;  /* 0x0000000e00037223 */ /* 0x000fe20000000003 */
[----:B-1----:R-:W-:Y:S06]  /*04e0*/  @!P0 BRA `(.L_x_43) ;  /* 0x0000000000108947 */ /* 0x002fec0003800000 */
[----:B------:R-:W-:Y:S01]  /*04f0*/  IMAD.MOV.U32 R3, RZ, RZ, R9 ;  /* 0x000000ffff037224 */ /* 0x000fe200078e0009 */
[----:B------:R-:W-:-:S07]  /*0500*/  MOV R10, 0x520 ;  /* 0x00000520000a7802 */ /* 0x000fce0000000f00 */
[----:B------:R-:W-:Y:S05]  /*0510*/  CALL.REL.NOINC `($__internal_3_$__cuda_sm3x_div_rn_noftz_f32_slowpath) ;  /* 0x0000000400287944 */ /* 0x000fea0003c00000 */
[----:B------:R-:W-:-:S07]  /*0520*/  IMAD.MOV.U32 R3, RZ, RZ, R0 ;  /* 0x000000ffff037224 */ /* 0x000fce00078e0000 */
.L_x_43:
[----:B------:R-:W-:Y:S05]  /*0530*/  BSYNC.RECONVERGENT B1 ;  /* 0x0000000000017941 */ /* 0x000fea0003800200 */
.L_x_42:
[----:B------:R0:W-:Y:S01]  /*0540*/  STG.E desc[UR4][R4.64], R3 ;  /* 0x0000000304007986 */ /* 0x0001e2000c101904 */
[----:B------:R-:W-:-:S05]  /*0550*/  VIADD R8, R8, 0x1 ;  /* 0x0000000108087836 */ /* 0x000fca0000000000 */
[----:B------:R-:W-:-:S13]  /*0560*/  ISETP.NE.AND P0, PT, R8, R7, PT ;  /* 0x000000070800720c */ /* 0x000fda0003f05270 */
[----:B0-----:R-:W-:Y:S05]  /*0570*/  @P0 BRA `(.L_x_44) ;  /* 0xfffffff800f00947 */ /* 0x001fea000383ffff */
.L_x_34:
[----:B------:R-:W-:Y:S05]  /*0580*/  BSYNC.RECONVERGENT B0 ;  /* 0x0000000000007941 */ /* 0x000fea0003800200 */
.L_x_33:
[----:B------:R-:W0:Y:S01]  /*0590*/  LDC.64 R8, c[0x0][0x3a8] ;  /* 0x0000ea00ff087b82 */ /* 0x000e220000000a00 */
[----:B------:R-:W1:Y:S07]  /*05a0*/  LDCU UR6, c[0x0][0x3b4] ;  /* 0x00007680ff0677ac */ /* 0x000e6e0008000800 */
[----:B------:R-:W2:Y:S01]  /*05b0*/  LDC.64 R4, c[0x0][0x3a0] ;  /* 0x0000e800ff047b82 */ /* 0x000ea20000000a00 */
[----:B------:R-:W-:-:S07]  /*05c0*/  ISETP.GE.AND P0, PT, R6, R7, PT ;  /* 0x000000070600720c */ /* 0x000fce0003f06270 */
[----:B------:R-:W3:Y:S01]  /*05d0*/  LDC R3, c[0x0][0x3b4] ;  /* 0x0000ed00ff037b82 */ /* 0x000ee20000000800 */
[----:B0-----:R-:W-:-:S07]  /*05e0*/  IMAD.WIDE R8, R2, 0x4, R8 ;  /* 0x0000000402087825 */ /* 0x001fce00078e0208 */
[----:B------:R-:W0:Y:S01]  /*05f0*/  LDC.64 R10, c[0x0][0x398] ;  /* 0x0000e600ff0a7b82 */ /* 0x000e220000000a00 */
[----:B------:R-:W2:Y:S07]  /*0600*/  LDG.E R9, desc[UR4][R8.64] ;  /* 0x0000000408097981 */ /* 0x000eae000c1e1900 */
[----:B------:R-:W4:Y:S01]  /*0610*/  LDC.64 R12, c[0x0][0x3a0] ;  /* 0x0000e800ff0c7b82 */ /* 0x000f220000000a00 */
[----:B--2---:R-:W-:-:S05]  /*0620*/  IMAD.WIDE R4, R9, 0x4, R4 ;  /* 0x0000000409047825 */ /* 0x004fca00078e0204 */
[----:B------:R-:W1:Y:S01]  /*0630*/  LDG.E R0, desc[UR4][R4.64] ;  /* 0x0000000404007981 */ /* 0x000e62000c1e1900 */
[----:B------:R-:W-:Y:S01]  /*0640*/  BSSY.RECONVERGENT B0, `(.L_x_45) ;  /* 0x000000d000007945 */ /* 0x000fe20003800200 */
[----:B-1----:R-:W-:-:S03]  /*0650*/  FADD R0, R0, UR6 ;  /* 0x0000000600007e21 */ /* 0x002fc60008000000 */
[----:B0--34-:R-:W-:Y:S05]  /*0660*/  @P0 BRA `(.L_x_46) ;  /* 0x0000000000280947 */ /* 0x019fea0003800000 */
.L_x_47:
[----:B------:R-:W-:-:S06]  /*0670*/  IMAD.WIDE R8, R6, 0x4, R10 ;  /* 0x0000000406087825 */ /* 0x000fcc00078e020a */
[----:B------:R-:W2:Y:S02]  /*0680*/  LDG.E R9, desc[UR4][R8.64] ;  /* 0x0000000408097981 */ /* 0x000ea4000c1e1900 */
[----:B--2---:R-:W-:-:S13]  /*0690*/  ISETP.GE.AND P0, PT, R9, R2, PT ;  /* 0x000000020900720c */ /* 0x004fda0003f06270 */
[----:B------:R-:W-:Y:S05]  /*06a0*/  @P0 BRA `(.L_x_46) ;  /* 0x0000000000180947 */ /* 0x000fea0003800000 */
[----:B------:R-:W-:-:S06]  /*06b0*/  IMAD.WIDE R8, R6, 0x4, R12 ;  /* 0x0000000406087825 */ /* 0x000fcc00078e020c */
[----:B------:R-:W2:Y:S01]  /*06c0*/  LDG.E R9, desc[UR4][R8.64] ;  /* 0x0000000408097981 */ /* 0x000ea2000c1e1900 */
[----:B------:R-:W-:-:S04]  /*06d0*/  IADD3 R6, PT, PT, R6, 0x1, RZ ;  /* 0x0000000106067810 */ /* 0x000fc80007ffe0ff */
[----:B------:R-:W-:Y:S01]  /*06e0*/  ISETP.NE.AND P0, PT, R6, R7, PT ;  /* 0x000000070600720c */ /* 0x000fe20003f05270 */
[----:B--2---:R-:W-:-:S12]  /*06f0*/  FFMA R0, -R9, R9, R0 ;  /* 0x0000000909007223 */ /* 0x004fd80000000100 */
[----:B------:R-:W-:Y:S05]  /*0700*/  @P0 BRA `(.L_x_47) ;  /* 0xfffffffc00d80947 */ /* 0x000fea000383ffff */
.L_x_46:
[----:B------:R-:W-:Y:S05]  /*0710*/  BSYNC.RECONVERGENT B0 ;  /* 0x0000000000007941 */ /* 0x000fea0003800200 */
.L_x_45:
[----:B------:R-:W-:Y:S01]  /*0720*/  FSETP.GTU.AND P1, PT, R0, RZ, PT ;  /* 0x000000ff0000720b */ /* 0x000fe20003f2c000 */
[----:B------:R-:W-:Y:S01]  /*0730*/  BSSY.RECONVERGENT B0, `(.L_x_48) ;  /* 0x000000f000007945 */ /* 0x000fe20003800200 */
[----:B------:R-:W-:-:S11]  /*0740*/  FSETP.GT.AND P0, PT, R3, RZ, PT ;  /* 0x000000ff0300720b */ /* 0x000fd60003f04000 */
[----:B------:R-:W-:-:S04]  /*0750*/  @!P1 FSEL R0, R3, 1.00000001335143196e-10, P0 ;  /* 0x2edbe6ff03009808 */ /* 0x000fc80000000000 */
[----:B------:R0:W1:Y:S01]  /*0760*/  MUFU.RSQ R7, R0 ;  /* 0x0000000000077308 */ /* 0x0000620000001400 */
[----:B------:R-:W-:-:S05]  /*0770*/  VIADD R2, R0, 0xf3000000 ;  /* 0xf300000000027836 */ /* 0x000fca0000000000 */
[----:B------:R-:W-:-:S13]  /*0780*/  ISETP.GT.U32.AND P0, PT, R2, 0x727fffff, PT ;  /* 0x727fffff0200780c */ /* 0x000fda0003f04070 */
[----:B01----:R-:W-:Y:S05]  /*0790*/  @!P0 BRA `(.L_x_49) ;  /* 0x0000000000108947 */ /* 0x003fea0003800000 */
[----:B------:R-:W-:-:S07]  /*07a0*/  MOV R9, 0x7c0 ;  /* 0x000007c000097802 */ /* 0x000fce0000000f00 */
[----:B------:R-:W-:Y:S05]  /*07b0*/  CALL.REL.NOINC `($__internal_2_$__cuda_sm20_sqrt_rn_f32_slowpath) ;  /* 0x0000000000247944 */ /* 0x000fea0003c00000 */
[----:B------:R-:W-:Y:S01]  /*07c0*/  IMAD.MOV.U32 R3, RZ, RZ, R0 ;  /* 0x000000ffff037224 */ /* 0x000fe200078e0000 */
[----:B------:R-:W-:Y:S06]  /*07d0*/  BRA `(.L_x_50) ;  /* 0x0000000000107947 */ /* 0x000fec0003800000 */
.L_x_49:
[----:B------:R-:W-:Y:S01]  /*07e0*/  FMUL.FTZ R3, R0, R7 ;  /* 0x0000000700037220 */ /* 0x000fe20000410000 */
[----:B------:R-:W-:-:S03]  /*07f0*/  FMUL.FTZ R2, R7, 0.5 ;  /* 0x3f00000007027820 */ /* 0x000fc60000410000 */
[----:B------:R-:W-:-:S04]  /*0800*/  FFMA R0, -R3, R3, R0 ;  /* 0x0000000303007223 */ /* 0x000fc80000000100 */
[----:B------:R-:W-:-:S07]  /*0810*/  FFMA R3, R0, R2, R3 ;  /* 0x0000000200037223 */ /* 0x000fce0000000003 */
.L_x_50:
[----:B------:R-:W-:Y:S05]  /*0820*/  BSYNC.RECONVERGENT B0 ;  /* 0x0000000000007941 */ /* 0x000fea0003800200 */
.L_x_48:
[----:B------:R-:W-:Y:S01]  /*0830*/  STG.E desc[UR4][R4.64], R3 ;  /* 0x0000000304007986 */ /* 0x000fe2000c101904 */
[----:B------:R-:W-:Y:S05]  /*0840*/  EXIT ;  /* 0x000000000000794d */ /* 0x000fea0003800000 */
        .weak           $__internal_2_$__cuda_sm20_sqrt_rn_f32_slowpath
        .type           $__internal_2_$__cuda_sm20_sqrt_rn_f32_slowpath,@function
        .size           $__internal_2_$__cuda_sm20_sqrt_rn_f32_slowpath,($__internal_3_$__cuda_sm3x_div_rn_noftz_f32_slowpath - $__internal_2_$__cuda_sm20_sqrt_rn_f32_slowpath)
$__internal_2_$__cuda_sm20_sqrt_rn_f32_slowpath:
[----:B------:R-:W-:-:S13]  /*0850*/  LOP3.LUT P0, RZ, R0, 0x7fffffff, RZ, 0xc0, !PT ;  /* 0x7fffffff00ff7812 */ /* 0x000fda000780c0ff */
[----:B------:R-:W-:Y:S01]  /*0860*/  @!P0 IMAD.MOV.U32 R2, RZ, RZ, R0 ;  /* 0x000000ffff028224 */ /* 0x000fe200078e0000 */
[----:B------:R-:W-:Y:S06]  /*0870*/  @!P0 BRA `(.L_x_51) ;  /* 0x0000000000408947 */ /* 0x000fec0003800000 */
[----:B------:R-:W-:-:S13]  /*0880*/  FSETP.GEU.FTZ.AND P0, PT, R0, RZ, PT ;  /* 0x000000ff0000720b */ /* 0x000fda0003f1e000 */
[----:B------:R-:W-:Y:S01]  /*0890*/  @!P0 MOV R2, 0x7fffffff ;  /* 0x7fffffff00028802 */ /* 0x000fe20000000f00 */
[----:B------:R-:W-:Y:S06]  /*08a0*/  @!P0 BRA `(.L_x_51) ;  /* 0x0000000000348947 */ /* 0x000fec0003800000 */
[----:B------:R-:W-:-:S13]  /*08b0*/  FSETP.GTU.FTZ.AND P0, PT, |R0|, +INF , PT ;  /* 0x7f8000000000780b */ /* 0x000fda0003f1c200 */
[----:B------:R-:W-:Y:S01]  /*08c0*/  @P0 FADD.FTZ R2, R0, 1 ;  /* 0x3f80000000020421 */ /* 0x000fe20000010000 */
[----:B------:R-:W-:Y:S06]  /*08d0*/  @P0 BRA `(.L_x_51) ;  /* 0x0000000000280947 */ /* 0x000fec0003800000 */
[----:B------:R-:W-:-:S13]  /*08e0*/  FSETP.NEU.FTZ.AND P0, PT, |R0|, +INF , PT ;  /* 0x7f8000000000780b */ /* 0x000fda0003f1d200 */
[----:B------:R-:W-:-:S04]  /*08f0*/  @P0 FFMA R3, R0, 1.84467440737095516160e+19, RZ ;  /* 0x5f80000000030823 */ /* 0x000fc800000000ff */
[----:B------:R-:W0:Y:S02]  /*0900*/  @P0 MUFU.RSQ R2, R3 ;  /* 0x0000000300020308 */ /* 0x000e240000001400 */
[----:B0-----:R-:W-:Y:S01]  /*0910*/  @P0 FMUL.FTZ R6, R3, R2 ;  /* 0x0000000203060220 */ /* 0x001fe20000410000 */
[----:B------:R-:W-:Y:S01]  /*0920*/  @P0 FMUL.FTZ R8, R2, 0.5 ;  /* 0x3f00000002080820 */ /* 0x000fe20000410000 */
[----:B------:R-:W-:Y:S02]  /*0930*/  @!P0 IMAD.MOV.U32 R2, RZ, RZ, R0 ;  /* 0x000000ffff028224 */ /* 0x000fe400078e0000 */
[----:B------:R-:W-:-:S04]  /*0940*/  @P0 FADD.FTZ R7, -R6, -RZ ;  /* 0x800000ff06070221 */ /* 0x000fc80000010100 */
[----:B------:R-:W-:-:S04]  /*0950*/  @P0 FFMA R7, R6, R7, R3 ;  /* 0x0000000706070223 */ /* 0x000fc80000000003 */
[----:B------:R-:W-:-:S04]  /*0960*/  @P0 FFMA R7, R7, R8, R6 ;  /* 0x0000000807070223 */ /* 0x000fc80000000006 */
[----:B------:R-:W-:-:S07]  /*0970*/  @P0 FMUL.FTZ R2, R7, 2.3283064365386962891e-10 ;  /* 0x2f80000007020820 */ /* 0x000fce0000410000 */
.L_x_51:
[----:B------:R-:W-:Y:S02]  /*0980*/  HFMA2 R3, -RZ, RZ, 0, 0 ;  /* 0x00000000ff037431 */ /* 0x000fe400000001ff */
[----:B------:R-:W-:Y:S02]  /*0990*/  IMAD.MOV.U32 R0, RZ, RZ, R2 ;  /* 0x000000ffff007224 */ /* 0x000fe400078e0002 */
[----:B------:R-:W-:-:S04]  /*09a0*/  IMAD.MOV.U32 R2, RZ, RZ, R9 ;  /* 0x000000ffff027224 */ /* 0x000fc800078e0009 */
[----:B------:R-:W-:Y:S05]  /*09b0*/  RET.REL.NODEC R2 `(ic0_level_f32) ;  /* 0xfffffff402907950 */ /* 0x000fea0003c3ffff */
        .weak           $__internal_3_$__cuda_sm3x_div_rn_noftz_f32_slowpath
        .type           $__internal_3_$__cuda_sm3x_div_rn_noftz_f32_slowpath,@function
        .size           $__internal_3_$__cuda_sm3x_div_rn_noftz_f32_slowpath,(.L_x_233 - $__internal_3_$__cuda_sm3x_div_rn_noftz_f32_slowpath)
$__internal_3_$__cuda_sm3x_div_rn_noftz_f32_slowpath:
[----:B------:R-:W-:Y:S01]  /*09c0*/  SHF.R.U32.HI R11, RZ, 0x17, R12 ;  /* 0x00000017ff0b7819 */ /* 0x000fe2000001160c */
[----:B------:R-:W-:Y:S01]  /*09d0*/  BSSY.RECONVERGENT B2, `(.L_x_52) ;  /* 0x0000063000027945 */ /* 0x000fe20003800200 */
[----:B------:R-:W-:Y:S02]  /*09e0*/  SHF.R.U32.HI R0, RZ, 0x17, R3 ;  /* 0x00000017ff007819 */ /* 0x000fe40000011603 */
[----:B------:R-:W-:Y:S02]  /*09f0*/  LOP3.LUT R11, R11, 0xff, RZ, 0xc0, !PT ;  /* 0x000000ff0b0b7812 */ /* 0x000fe400078ec0ff */
[----:B------:R-:W-:-:S03]  /*0a00*/  LOP3.LUT R16, R0, 0xff, RZ, 0xc0, !PT ;  /* 0x000000ff00107812 */ /* 0x000fc600078ec0ff */
[----:B------:R-:W-:Y:S02]  /*0a10*/  VIADD R14, R11, 0xffffffff ;  /* 0xffffffff0b0e7836 */ /* 0x000fe40000000000 */
[----:B------:R-:W-:-:S03]  /*0a20*/  VIADD R13, R16, 0xffffffff ;  /* 0xffffffff100d7836 */ /* 0x000fc60000000000 */
[----:B------:R-:W-:-:S04]  /*0a30*/  ISETP.GT.U32.AND P0, PT, R14, 0xfd, PT ;  /* 0x000000fd0e00780c */ /* 0x000fc80003f04070 */
[----:B------:R-:W-:-:S13]  /*0a40*/  ISETP.GT.U32.OR P0, PT, R13, 0xfd, P0 ;  /* 0x000000fd0d00780c */ /* 0x000fda0000704470 */
[----:B------:R-:W-:Y:S01]  /*0a50*/  @!P0 IMAD.MOV.U32 R9, RZ, RZ, RZ ;  /* 0x000000ffff098224 */ /* 0x000fe200078e00ff */
[----:B------:R-:W-:Y:S06]  /*0a60*/  @!P0 BRA `(.L_x_53) ;  /* 0x0000000000608947 */ /* 0x000fec0003800000 */
[----:B------:R-:W-:Y:S02]  /*0a70*/  FSETP.GTU.FTZ.AND P0, PT, |R3|, +INF , PT ;  /* 0x7f8000000300780b */ /* 0x000fe40003f1c200 */
[----:B------:R-:W-:Y:S02]  /*0a80*/  FSETP.GTU.FTZ.AND P1, PT, |R12|, +INF , PT ;  /* 0x7f8000000c00780b */ /* 0x000fe40003f3c200 */
[----:B------:R-:W-:Y:S02]  /*0a90*/  MOV R0, R12 ;  /* 0x0000000c00007202 */ /* 0x000fe40000000f00 */
[----:B------:R-:W-:-:S13]  /*0aa0*/  PLOP3.LUT P0, PT, P0, P1, PT, 0xf8, 0x8f ;  /* 0x00000000008f781c */ /* 0x000fda0000703f70 */
[----:B------:R-:W-:Y:S05]  /*0ab0*/  @P0 BRA `(.L_x_54) ;  /* 0x00000004004c0947 */ /* 0x000fea0003800000 */
[----:B------:R-:W-:-:S13]  /*0ac0*/  LOP3.LUT P0, RZ, R12, 0x7fffffff, R3, 0xc8, !PT ;  /* 0x7fffffff0cff7812 */ /* 0x000fda000780c803 */
[----:B------:R-:W-:Y:S05]  /*0ad0*/  @!P0 BRA `(.L_x_55) ;  /* 0x00000004003c8947 */ /* 0x000fea0003800000 */
[C---:B------:R-:W-:Y:S02]  /*0ae0*/  FSETP.NEU.FTZ.AND P2, PT, |R3|.reuse, +INF , PT ;  /* 0x7f8000000300780b */ /* 0x040fe40003f5d200 */
[----:B------:R-:W-:Y:S02]  /*0af0*/  FSETP.NEU.FTZ.AND P1, PT, |R0|, +INF , PT ;  /* 0x7f8000000000780b */ /* 0x000fe40003f3d200 */
[----:B------:R-:W-:-:S11]  /*0b00*/  FSETP.NEU.FTZ.AND P0, PT, |R3|, +INF , PT ;  /* 0x7f8000000300780b */ /* 0x000fd60003f1d200 */
[----:B------:R-:W-:Y:S05]  /*0b10*/  @!P1 BRA !P2, `(.L_x_55) ;  /* 0x00000004002c9947 */ /* 0x000fea0005000000 */
[----:B------:R-:W-:-:S04]  /*0b20*/  LOP3.LUT P2, RZ, R3, 0x7fffffff, RZ, 0xc0, !PT ;  /* 0x7fffffff03ff7812 */ /* 0x000fc8000784c0ff */
[----:B------:R-:W-:-:S13]  /*0b30*/  PLOP3.LUT P1, PT, P1, P2, PT, 0x2f, 0xf2 ;  /* 0x0000000000f2781c */ /* 0x000fda0000f24577 */
[----:B------:R-:W-:Y:S05]  /*0b40*/  @P1 BRA `(.L_x_56) ;  /* 0x0000000400181947 */ /* 0x000fea0003800000 */
[----:B------:R-:W-:-:S04]  /*0b50*/  LOP3.LUT P1, RZ, R12, 0x7fffffff, RZ, 0xc0, !PT ;  /* 0x7fffffff0cff7812 */ /* 0x000fc8000782c0ff */
[----:B------:R-:W-:-:S13]  /*0b60*/  PLOP3.LUT P0, PT, P0, P1, PT, 0x2f, 0xf2 ;  /* 0x0000000000f2781c */ /* 0x000fda0000702577 */
[----:B------:R-:W-:Y:S05]  /*0b70*/  @P0 BRA `(.L_x_57) ;  /* 0x0000000400000947 */ /* 0x000fea0003800000 */
[----:B------:R-:W-:Y:S02]  /*0b80*/  ISETP.GE.AND P0, PT, R13, RZ, PT ;  /* 0x000000ff0d00720c */ /* 0x000fe40003f06270 */
[----:B------:R-:W-:-:S11]  /*0b90*/  ISETP.GE.AND P1, PT, R14, RZ, PT ;  /* 0x000000ff0e00720c */ /* 0x000fd60003f26270 */
[----:B------:R-:W-:Y:S02]  /*0ba0*/  @P0 IMAD.MOV.U32 R9, RZ, RZ, RZ ;  /* 0x000000ffff090224 */ /* 0x000fe400078e00ff */
[----:B------:R-:W-:Y:S01]  /*0bb0*/  @!P0 FFMA R3, R3, 1.84467440737095516160e+19, RZ ;  /* 0x5f80000003038823 */ /* 0x000fe200000000ff */
[----:B------:R-:W-:Y:S02]  /*0bc0*/  @!P0 IMAD.MOV.U32 R9, RZ, RZ, -0x40 ;  /* 0xffffffc0ff098424 */ /* 0x000fe400078e00ff */
[----:B------:R-:W-:Y:S02]  /*0bd0*/  @!P1 FFMA R12, R0, 1.84467440737095516160e+19, RZ ;  /* 0x5f800000000c9823 */ /* 0x000fe400000000ff */
[----:B------:R-:W-:-:S07]  /*0be0*/  @!P1 VIADD R9, R9, 0x40 ;  /* 0x0000004009099836 */ /* 0x000fce0000000000 */
.L_x_53:
[----:B------:R-:W-:Y:S01]  /*0bf0*/  LEA R13, R11, 0xc0800000, 0x17 ;  /* 0xc08000000b0d7811 */ /* 0x000fe200078eb8ff */
[----:B------:R-:W-:Y:S03]  /*0c00*/  BSSY.RECONVERGENT B3, `(.L_x_58) ;  /* 0x0000036000037945 */ /* 0x000fe60003800200 */
[----:B------:R-:W-:Y:S01]  /*0c10*/  IADD3 R13, PT, PT, -R13, R12, RZ ;  /* 0x0000000c0d0d7210 */ /* 0x000fe20007ffe1ff */
[----:B------:R-:W-:-:S03]  /*0c20*/  VIADD R12, R16, 0xffffff81 ;  /* 0xffffff81100c7836 */ /* 0x000fc60000000000 */
[----:B------:R-:W0:Y:S01]  /*0c30*/  MUFU.RCP R14, R13 ;  /* 0x0000000d000e7308 */ /* 0x000e220000001000 */
[----:B------:R-:W-:Y:S01]  /*0c40*/  FADD.FTZ R15, -R13, -RZ ;  /* 0x800000ff0d0f7221 */ /* 0x000fe20000010100 */
[C---:B------:R-:W-:Y:S01]  /*0c50*/  IMAD R0, R12.reuse, -0x800000, R3 ;  /* 0xff8000000c007824 */ /* 0x040fe200078e0203 */
[----:B------:R-:W-:-:S05]  /*0c60*/  IADD3 R12, PT, PT, R12, 0x7f, -R11 ;  /* 0x0000007f0c0c7810 */ /* 0x000fca0007ffe80b */
[----:B------:R-:W-:Y:S02]  /*0c70*/  IMAD.IADD R12, R12, 0x1, R9 ;  /* 0x000000010c0c7824 */ /* 0x000fe400078e0209 */
[----:B0-----:R-:W-:-:S04]  /*0c80*/  FFMA R17, R14, R15, 1 ;  /* 0x3f8000000e117423 */ /* 0x001fc8000000000f */
[----:B------:R-:W-:-:S04]  /*0c90*/  FFMA R16, R14, R17, R14 ;  /* 0x000000110e107223 */ /* 0x000fc8000000000e */
[----:B------:R-:W-:-:S04]  /*0ca0*/  FFMA R3, R0, R16, RZ ;  /* 0x0000001000037223 */ /* 0x000fc800000000ff */
[----:B------:R-:W-:-:S04]  /*0cb0*/  FFMA R14, R15, R3, R0 ;  /* 0x000000030f0e7223 */ /* 0x000fc80000000000 */
[----:B------:R-:W-:-:S04]  /*0cc0*/  FFMA R17, R16, R14, R3 ;  /* 0x0000000e10117223 */ /* 0x000fc80000000003 */
[----:B------:R-:W-:-:S04]  /*0cd0*/  FFMA R14, R15, R17, R0 ;  /* 0x000000110f0e7223 */ /* 0x000fc80000000000 */
[----:B------:R-:W-:-:S05]  /*0ce0*/  FFMA R0, R16, R14, R17 ;  /* 0x0000000e10007223 */ /* 0x000fca0000000011 */
[----:B------:R-:W-:-:S04]  /*0cf0*/  SHF.R.U32.HI R3, RZ, 0x17, R0 ;  /* 0x00000017ff037819 */ /* 0x000fc80000011600 */
[----:B------:R-:W-:-:S05]  /*0d00*/  LOP3.LUT R3, R3, 0xff, RZ, 0xc0, !PT ;  /* 0x000000ff03037812 */ /* 0x000fca00078ec0ff */
[----:B------:R-:W-:-:S05]  /*0d10*/  IMAD.IADD R11, R3, 0x1, R12 ;  /* 0x00000001030b7824 */ /* 0x000fca00078e020c */
[----:B------:R-:W-:-:S04]  /*0d20*/  IADD3 R3, PT, PT, R11, -0x1, RZ ;  /* 0xffffffff0b037810 */ /* 0x000fc80007ffe0ff */
[----:B------:R-:W-:-:S13]  /*0d30*/  ISETP.GE.U32.AND P0, PT, R3, 0xfe, PT ;  /* 0x000000fe0300780c */ /* 0x000fda0003f06070 */
[----:B------:R-:W-:Y:S05]  /*0d40*/  @!P0 BRA `(.L_x_59) ;  /* 0x0000000000808947 */ /* 0x000fea0003800000 */
[----:B------:R-:W-:-:S13]  /*0d50*/  ISETP.GT.AND P0, PT, R11, 0xfe, PT ;  /* 0x000000fe0b00780c */ /* 0x000fda0003f04270 */
[----:B------:R-:W-:Y:S05]  /*0d60*/  @P0 BRA `(.L_x_60) ;  /* 0x00000000006c0947 */ /* 0x000fea0003800000 */
[----:B------:R-:W-:-:S13]  /*0d70*/  ISETP.GE.AND P0, PT, R11, 0x1, PT ;  /* 0x000000010b00780c */ /* 0x000fda0003f06270 */
[----:B------:R-:W-:Y:S05]  /*0d80*/  @P0 BRA `(.L_x_61) ;  /* 0x0000000000740947 */ /* 0x000fea0003800000 */
[----:B------:R-:W-:Y:S02]  /*0d90*/  ISETP.GE.AND P0, PT, R11, -0x18, PT ;  /* 0xffffffe80b00780c */ /* 0x000fe40003f06270 */
[----:B------:R-:W-:-:S11]  /*0da0*/  LOP3.LUT R0, R0, 0x80000000, RZ, 0xc0, !PT ;  /* 0x8000000000007812 */ /* 0x000fd600078ec0ff */
[----:B------:R-:W-:Y:S05]  /*0db0*/  @!P0 BRA `(.L_x_61) ;  /* 0x0000000000688947 */ /* 0x000fea0003800000 */
[CCC-:B------:R-:W-:Y:S01]  /*0dc0*/  FFMA.RZ R3, R16.reuse, R14.reuse, R17.reuse ;  /* 0x0000000e10037223 */ /* 0x1c0fe2000000c011 */
[CCC-:B------:R-:W-:Y:S01]  /*0dd0*/  FFMA.RM R12, R16.reuse, R14.reuse, R17.reuse ;  /* 0x0000000e100c7223 */ /* 0x1c0fe20000004011 */
[C---:B------:R-:W-:Y:S02]  /*0de0*/  ISETP.NE.AND P2, PT, R11.reuse, RZ, PT ;  /* 0x000000ff0b00720c */ /* 0x040fe40003f45270 */
[----:B------:R-:W-:Y:S02]  /*0df0*/  ISETP.NE.AND P1, PT, R11, RZ, PT ;  /* 0x000000ff0b00720c */ /* 0x000fe40003f25270 */
[----:B------:R-:W-:Y:S01]  /*0e00*/  LOP3.LUT R9, R3, 0x7fffff, RZ, 0xc0, !PT ;  /* 0x007fffff03097812 */ /* 0x000fe200078ec0ff */
[----:B------:R-:W-:Y:S01]  /*0e10*/  FFMA.RP R3, R16, R14, R17 ;  /* 0x0000000e10037223 */ /* 0x000fe20000008011 */
[----:B------:R-:W-:Y:S02]  /*0e20*/  VIADD R14, R11, 0x20 ;  /* 0x000000200b0e7836 */ /* 0x000fe40000000000 */
[----:B------:R-:W-:Y:S01]  /*0e30*/  LOP3.LUT R9, R9, 0x800000, RZ, 0xfc, !PT ;  /* 0x0080000009097812 */ /* 0x000fe200078efcff */
[----:B------:R-:W-:Y:S01]  /*0e40*/  IMAD.MOV R11, RZ, RZ, -R11 ;  /* 0x000000ffff0b7224 */ /* 0x000fe200078e0a0b */
[----:B------:R-:W-:-:S02]  /*0e50*/  FSETP.NEU.FTZ.AND P0, PT, R3, R12, PT ;  /* 0x0000000c0300720b */ /* 0x000fc40003f1d000 */
[----:B------:R-:W-:Y:S02]  /*0e60*/  SHF.L.U32 R14, R9, R14, RZ ;  /* 0x0000000e090e7219 */ /* 0x000fe400000006ff */
[----:B------:R-:W-:Y:S02]  /*0e70*/  SEL R12, R11, RZ, P2 ;  /* 0x000000ff0b0c7207 */ /* 0x000fe40001000000 */
[----:B------:R-:W-:Y:S02]  /*0e80*/  ISETP.NE.AND P1, PT, R14, RZ, P1 ;  /* 0x000000ff0e00720c */ /* 0x000fe40000f25270 */
[----:B------:R-:W-:Y:S02]  /*0e90*/  SHF.R.U32.HI R12, RZ, R12, R9 ;  /* 0x0000000cff0c7219 */ /* 0x000fe40000011609 */
[----:B------:R-:W-:Y:S02]  /*0ea0*/  PLOP3.LUT P0, PT, P0, P1, PT, 0xf8, 0x8f ;  /* 0x00000000008f781c */ /* 0x000fe40000703f70 */
[----:B------:R-:W-:-:S02]  /*0eb0*/  SHF.R.U32.HI R14, RZ, 0x1, R12 ;  /* 0x00000001ff0e7819 */ /* 0x000fc4000001160c */
[----:B------:R-:W-:-:S04]  /*0ec0*/  SEL R3, RZ, 0x1, !P0 ;  /* 0x00000001ff037807 */ /* 0x000fc80004000000 */
[----:B------:R-:W-:-:S04]  /*0ed0*/  LOP3.LUT R3, R3, 0x1, R14, 0xf8, !PT ;  /* 0x0000000103037812 */ /* 0x000fc800078ef80e */
[----:B------:R-:W-:-:S05]  /*0ee0*/  LOP3.LUT R3, R3, R12, RZ, 0xc0, !PT ;  /* 0x0000000c03037212 */ /* 0x000fca00078ec0ff */
[----:B------:R-:W-:-:S05]  /*0ef0*/  IMAD.IADD R3, R14, 0x1, R3 ;  /* 0x000000010e037824 */ /* 0x000fca00078e0203 */
[----:B------:R-:W-:Y:S01]  /*0f00*/  LOP3.LUT R0, R3, R0, RZ, 0xfc, !PT ;  /* 0x0000000003007212 */ /* 0x000fe200078efcff */
[----:B------:R-:W-:Y:S06]  /*0f10*/  BRA `(.L_x_61) ;  /* 0x0000000000107947 */ /* 0x000fec0003800000 */
.L_x_60:
[----:B------:R-:W-:-:S04]  /*0f20*/  LOP3.LUT R0, R0, 0x80000000, RZ, 0xc0, !PT ;  /* 0x8000000000007812 */ /* 0x000fc800078ec0ff */
[----:B------:R-:W-:Y:S01]  /*0f30*/  LOP3.LUT R0, R0, 0x7f800000, RZ, 0xfc, !PT ;  /* 0x7f80000000007812 */ /* 0x000fe200078efcff */
[----:B------:R-:W-:Y:S06]  /*0f40*/  BRA `(.L_x_61) ;  /* 0x0000000000047947 */ /* 0x000fec0003800000 */
.L_x_59:
[----:B------:R-:W-:-:S07]  /*0f50*/  LEA R0, R12, R0, 0x17 ;  /* 0x000000000c007211 */ /* 0x000fce00078eb8ff */
.L_x_61:
[----:B------:R-:W-:Y:S05]  /*0f60*/  BSYNC.RECONVERGENT B3 ;  /* 0x0000000000037941 */ /* 0x000fea0003800200 */
.L_x_58:
[----:B------:R-:W-:Y:S05]  /*0f70*/  BRA `(.L_x_62) ;  /* 0x0000000000207947 */ /* 0x000fea0003800000 */
.L_x_57:
[----:B------:R-:W-:-:S04]  /*0f80*/  LOP3.LUT R0, R12, 0x80000000, R3, 0x48, !PT ;  /* 0x800000000c007812 */ /* 0x000fc800078e4803 */
[----:B------:R-:W-:Y:S01]  /*0f90*/  LOP3.LUT R0, R0, 0x7f800000, RZ, 0xfc, !PT ;  /* 0x7f80000000007812 */ /* 0x000fe200078efcff */
[----:B------:R-:W-:Y:S06]  /*0fa0*/  BRA `(.L_x_62) ;  /* 0x0000000000147947 */ /* 0x000fec0003800000 */
.L_x_56:
[----:B------:R-:W-:Y:S01]  /*0fb0*/  LOP3.LUT R0, R12, 0x80000000, R3, 0x48, !PT ;  /* 0x800000000c007812 */ /* 0x000fe200078e4803 */
[----:B------:R-:W-:Y:S06]  /*0fc0*/  BRA `(.L_x_62) ;  /* 0x00000000000c7947 */ /* 0x000fec0003800000 */
.L_x_55:
[----:B------:R-:W0:Y:S01]  /*0fd0*/  MUFU.RSQ R0, -QNAN ;  /* 0xffc0000000007908 */ /* 0x000e220000001400 */
[----:B------:R-:W-:Y:S05]  /*0fe0*/  BRA `(.L_x_62) ;  /* 0x0000000000047947 */ /* 0x000fea0003800000 */
.L_x_54:
[----:B------:R-:W-:-:S07]  /*0ff0*/  FADD.FTZ R0, R3, R0 ;  /* 0x0000000003007221 */ /* 0x000fce0000010000 */
.L_x_62:
[----:B------:R-:W-:Y:S05]  /*1000*/  BSYNC.RECONVERGENT B2 ;  /* 0x0000000000027941 */ /* 0x000fea0003800200 */
.L_x_52:
[----:B------:R-:W-:-:S04]  /*1010*/  IMAD.MOV.U32 R11, RZ, RZ, 0x0 ;  /* 0x00000000ff0b7424 */ /* 0x000fc800078e00ff */
[----:B0-----:R-:W-:Y:S05]  /*1020*/  RET.REL.NODEC R10 `(ic0_level_f32) ;  /* 0xffffffec0af47950 */ /* 0x001fea0003c3ffff */
.L_x_63:
        /* <DEDUP_REMOVED lines=13> */
.L_x_233:


//--------------------- .text.ilu0_level_f64      --------------------------
	.section	.text.ilu0_level_f64,"ax",@progbits
	.align	128
        .global         ilu0_level_f64
        .type           ilu0_level_f64,@function
        .size           ilu0_level_f64,(.L_x_234 - ilu0_level_f64)
        .other          ilu0_level_f64,@"STO_CUDA_ENTRY STV_DEFAULT"
ilu0_level_f64:
.text.ilu0_level_f64:
        /* <DEDUP_REMOVED lines=12> */
[----:B-1----:R-:W2:Y:S02]  /*00c0*/  LDG.E R2, desc[UR4][R6.64] ;  /* 0x0000000406027981 */ /* 0x002ea4000c1e1900 */
[----:B--2---:R-:W-:-:S05]  /*00d0*/  IMAD.WIDE R8, R2, 0x4, R8 ;  /* 0x0000000402087825 */ /* 0x004fca00078e0208 */
[----:B------:R-:W2:Y:S04]  /*00e0*/  LDG.E R3, desc[UR4][R8.64] ;  /* 0x0000000408037981 */ /* 0x000ea8000c1e1900 */
[----:B------:R-:W2:Y:S02]  /*00f0*/  LDG.E R4, desc[UR4][R8.64+0x4] ;  /* 0x0000040408047981 */ /* 0x000ea4000c1e1900 */
[----:B--2---:R-:W-:-:S13]  /*0100*/  ISETP.GE.AND P0, PT, R3, R4, PT ;  /* 0x000000040300720c */ /* 0x004fda0003f06270 */
[----:B------:R-:W-:Y:S05]  /*0110*/  @P0 EXIT ;  /* 0x000000000000094d */ /* 0x000fea0003800000 */
[----:B------:R-:W-:-:S07]  /*0120*/  IMAD.MOV.U32 R5, RZ, RZ, R3 ;  /* 0x000000ffff057224 */ /* 0x000fce00078e0003 */
.L_x_73:
[----:B0-----:R-:W0:Y:S02]  /*0130*/  LDC.64 R6, c[0x0][0x398] ;  /* 0x0000e600ff067b82 */ /* 0x001e240000000a00 */
[----:B0-----:R-:W-:-:S06]  /*0140*/  IMAD.WIDE R6, R5, 0x4, R6 ;  /* 0x0000000405067825 */ /* 0x001fcc00078e0206 */
[----:B------:R-:W2:Y:S02]  /*0150*/  LDG.E R7, desc[UR4][R6.64] ;  /* 0x0000000406077981 */ /* 0x000ea4000c1e1900 */
[----:B--2---:R-:W-:-:S13]  /*0160*/  ISETP.GE.AND P0, PT, R7, R2, PT ;  /* 0x000000020700720c */ /* 0x004fda0003f06270 */
[----:B------:R-:W-:Y:S05]  /*0170*/  @P0 EXIT ;  /* 0x000000000000094d */ /* 0x000fea0003800000 */
[----:B------:R-:W0:Y:S08]  /*0180*/  LDC.64 R8, c[0x0][0x3a8] ;  /* 0x0000ea00ff087b82 */ /* 0x000e300000000a00 */
[----:B------:R-:W1:Y:S08]  /*0190*/  LDC.64 R14, c[0x0][0x3a0] ;  /* 0x0000e800ff0e7b82 */ /* 0x000e700000000a00 */
[----:B------:R-:W2:Y:S01]  /*01a0*/  LDC.64 R16, c[0x0][0x3b8] ;  /* 0x0000ee00ff107b82 */ /* 0x000ea20000000a00 */
[----:B0-----:R-:W-:-:S06]  /*01b0*/  IMAD.WIDE R8, R7, 0x4, R8 ;  /* 0x0000000407087825 */ /* 0x001fcc00078e0208 */
[----:B------:R-:W1:Y:S02]  /*01c0*/  LDG.E R9, desc[UR4][R8.64] ;  /* 0x0000000408097981 */ /* 0x000e64000c1e1900 */
[----:B-1----:R-:W-:-:S05]  /*01d0*/  IMAD.WIDE R20, R9, 0x8, R14 ;  /* 0x0000000809147825 */ /* 0x002fca00078e020e */
[----:B------:R-:W3:Y:S01]  /*01e0*/  LDG.E.64 R10, desc[UR4][R20.64] ;  /* 0x00000004140a7981 */ /* 0x000ee2000c1e1b00 */
[----:B------:R-:W-:Y:S01]  /*01f0*/  UMOV UR6, 0x9ee75616 ;  /* 0x9ee7561600067882 */ /* 0x000fe20000000000 */
[----:B------:R-:W-:Y:S01]  /*0200*/  UMOV UR7, 0x3cd203af ;  /* 0x3cd203af00077882 */ /* 0x000fe20000000000 */
[----:B------:R-:W-:-:S04]  /*0210*/  IMAD.WIDE R14, R5, 0x8, R14 ;  /* 0x00000008050e7825 */ /* 0x000fc800078e020e */
[----:B------:R-:W-:Y:S01]  /*0220*/  IMAD.MOV.U32 R8, RZ, RZ, 0x1 ;  /* 0x00000001ff087424 */ /* 0x000fe200078e00ff */
[----:B---3--:R-:W-:-:S06]  /*0230*/  DSETP.GEU.AND P0, PT, |R10|, UR6, PT ;  /* 0x000000060a007e2a */ /* 0x008fcc000bf0e200 */
[----:B--2---:R-:W-:-:S14]  /*0240*/  DSETP.LEU.OR P0, PT, R16, RZ, P0 ;  /* 0x000000ff1000722a */ /* 0x004fdc000070b400 */
[----:B------:R0:W-:Y:S04]  /*0250*/  @!P0 STG.E.64 desc[UR4][R20.64], R16 ;  /* 0x0000001014008986 */ /* 0x0001e8000c101b04 */
[----:B------:R-:W2:Y:S01]  /*0260*/  LDG.E.64 R18, desc[UR4][R14.64] ;  /* 0x000000040e127981 */ /* 0x000ea2000c1e1b00 */
[----:B------:R-:W1:Y:S01]  /*0270*/  @!P0 LDC.64 R10, c[0x0][0x3b8] ;  /* 0x0000ee00ff0a8b82 */ /* 0x000e620000000a00 */
[----:B------:R-:W-:Y:S01]  /*0280*/  BSSY.RECONVERGENT B0, `(.L_x_64) ;  /* 0x0000012000007945 */ /* 0x000fe20003800200 */
[----:B-1----:R-:W1:Y:S02]  /*0290*/  MUFU.RCP64H R9, R11 ;  /* 0x0000000b00097308 */ /* 0x002e640000001800 */
[----:B-1----:R-:W-:-:S08]  /*02a0*/  DFMA R12, R8, -R10, 1 ;  /* 0x3ff00000080c742b */ /* 0x002fd0000000080a */
[----:B------:R-:W-:-:S08]  /*02b0*/  DFMA R12, R12, R12, R12 ;  /* 0x0000000c0c0c722b */ /* 0x000fd0000000000c */
[----:B------:R-:W-:-:S08]  /*02c0*/  DFMA R12, R8, R12, R8 ;  /* 0x0000000c080c722b */ /* 0x000fd00000000008 */
[----:B------:R-:W-:-:S08]  /*02d0*/  DFMA R8, R12, -R10, 1 ;  /* 0x3ff000000c08742b */ /* 0x000fd0000000080a */
[----:B------:R-:W-:-:S08]  /*02e0*/  DFMA R8, R12, R8, R12 ;  /* 0x000000080c08722b */ /* 0x000fd0000000000c */
[----:B--2---:R-:W-:Y:S01]  /*02f0*/  DMUL R12, R18, R8 ;  /* 0x00000008120c7228 */ /* 0x004fe20000000000 */
[----:B------:R-:W-:-:S07]  /*0300*/  FSETP.GEU.AND P1, PT, |R19|, 6.5827683646048100446e-37, PT ;  /* 0x036000001300780b */ /* 0x000fce0003f2e200 */
[----:B0-----:R-:W-:-:S08]  /*0310*/  DFMA R16, R12, -R10, R18 ;  /* 0x8000000a0c10722b */ /* 0x001fd00000000012 */
[----:B------:R-:W-:-:S10]  /*0320*/  DFMA R8, R8, R16, R12 ;  /* 0x000000100808722b */ /* 0x000fd4000000000c */
[----:B------:R-:W-:-:S05]  /*0330*/  FFMA R0, RZ, R11, R9 ;  /* 0x0000000bff007223 */ /* 0x000fca0000000009 */
[----:B------:R-:W-:-:S13]  /*0340*/  FSETP.GT.AND P0, PT, |R0|, 1.469367938527859385e-39, PT ;  /* 0x001000000000780b */ /* 0x000fda0003f04200 */
[----:B------:R-:W-:Y:S05]  /*0350*/  @P0 BRA P1, `(.L_x_65) ;  /* 0x0000000000100947 */ /* 0x000fea0000800000 */
[----:B------:R-:W-:-:S07]  /*0360*/  MOV R0, 0x380 ;  /* 0x0000038000007802 */ /* 0x000fce0000000f00 */
[----:B------:R-:W-:Y:S05]  /*0370*/  CALL.REL.NOINC `($__internal_4_$__cuda_sm20_div_rn_f64_full) ;  /* 0x0000000000b47944 */ /* 0x000fea0003c00000 */
[----:B------:R-:W-:Y:S02]  /*0380*/  IMAD.MOV.U32 R8, RZ, RZ, R18 ;  /* 0x000000ffff087224 */ /* 0x000fe400078e0012 */
[----:B------:R-:W-:-:S07]  /*0390*/  IMAD.MOV.U32 R9, RZ, RZ, R19 ;  /* 0x000000ffff097224 */ /* 0x000fce00078e0013 */
.L_x_65:
[----:B------:R-:W-:Y:S05]  /*03a0*/  BSYNC.RECONVERGENT B0 ;  /* 0x0000000000007941 */ /* 0x000fea0003800200 */
.L_x_64:
[----:B------:R-:W0:Y:S01]  /*03b0*/  LDC.64 R10, c[0x0][0x390] ;  /* 0x0000e400ff0a7b82 */ /* 0x000e220000000a00 */
[----:B------:R1:W-:Y:S01]  /*03c0*/  STG.E.64 desc[UR4][R14.64], R8 ;  /* 0x000000080e007986 */ /* 0x0003e2000c101b04 */
[----:B0-----:R-:W-:-:S05]  /*03d0*/  IMAD.WIDE R10, R7, 0x4, R10 ;  /* 0x00000004070a7825 */ /* 0x001fca00078e020a */
[----:B------:R-:W2:Y:S04]  /*03e0*/  LDG.E R13, desc[UR4][R10.64] ;  /* 0x000000040a0d7981 */ /* 0x000ea8000c1e1900 */
[----:B------:R-:W2:Y:S01]  /*03f0*/  LDG.E R0, desc[UR4][R10.64+0x4] ;  /* 0x000004040a007981 */ /* 0x000ea2000c1e1900 */
[----:B------:R-:W-:Y:S01]  /*0400*/  BSSY.RECONVERGENT B0, `(.L_x_66) ;  /* 0x0000020000007945 */ /* 0x000fe20003800200 */
[----:B--2---:R-:W-:-:S13]  /*0410*/  ISETP.GE.AND P0, PT, R13, R0, PT ;  /* 0x000000000d00720c */ /* 0x004fda0003f06270 */
[----:B-1----:R-:W-:Y:S05]  /*0420*/  @P0 BRA `(.L_x_67) ;  /* 0x0000000000740947 */ /* 0x002fea0003800000 */
[----:B------:R-:W-:-:S07]  /*0430*/  IMAD.MOV.U32 R11, RZ, RZ, R13 ;  /* 0x000000ffff0b7224 */ /* 0x000fce00078e000d */
.L_x_72:
[----:B0-----:R-:W0:Y:S02]  /*0440*/  LDC.64 R12, c[0x0][0x398] ;  /* 0x0000e600ff0c7b82 */ /* 0x001e240000000a00 */
[----:B0-----:R-:W-:-:S05]  /*0450*/  IMAD.WIDE R12, R11, 0x4, R12 ;  /* 0x000000040b0c7825 */ /* 0x001fca00078e020c */
[----:B------:R-:W2:Y:S01]  /*0460*/  LDG.E R6, desc[UR4][R12.64] ;  /* 0x000000040c067981 */ /* 0x000ea2000c1e1900 */
[----:B------:R-:W-:Y:S01]  /*0470*/  BSSY.RECONVERGENT B1, `(.L_x_68) ;  /* 0x0000015000017945 */ /* 0x000fe20003800200 */
[----:B--2---:R-:W-:-:S13]  /*0480*/  ISETP.GT.AND P0, PT, R6, R7, PT ;  /* 0x000000070600720c */ /* 0x004fda0003f04270 */
[----:B------:R-:W-:Y:S05]  /*0490*/  @!P0 BRA `(.L_x_69) ;  /* 0x0000000000488947 */ /* 0x000fea0003800000 */
[----:B------:R-:W0:Y:S01]  /*04a0*/  LDC.64 R14, c[0x0][0x398] ;  /* 0x0000e600ff0e7b82 */ /* 0x000e220000000a00 */
[----:B------:R-:W-:-:S07]  /*04b0*/  IMAD.MOV.U32 R17, RZ, RZ, R3 ;  /* 0x000000ffff117224 */ /* 0x000fce00078e0003 */
.L_x_71:
        /* <DEDUP_REMOVED lines=9> */
.L_x_70:
[----:B------:R-:W0:Y:S02]  /*0550*/  LDC.64 R14, c[0x0][0x3a0] ;  /* 0x0000e800ff0e7b82 */ /* 0x000e240000000a00 */
[----:B0-----:R-:W-:-:S04]  /*0560*/  IMAD.WIDE R12, R11, 0x8, R14 ;  /* 0x000000080b0c7825 */ /* 0x001fc800078e020e */
[----:B------:R-:W-:Y:S02]  /*0570*/  IMAD.WIDE R14, R17, 0x8, R14 ;  /* 0x00000008110e7825 */ /* 0x000fe400078e020e */
[----:B------:R-:W2:Y:S04]  /*0580*/  LDG.E.64 R12, desc[UR4][R12.64] ;  /* 0x000000040c0c7981 */ /* 0x000ea8000c1e1b00 */
[----:B------:R-:W2:Y:S02]  /*0590*/  LDG.E.64 R16, desc[UR4][R14.64] ;  /* 0x000000040e107981 */ /* 0x000ea4000c1e1b00 */
[----:B--2---:R-:W-:-:S07]  /*05a0*/  DFMA R16, R12, -R8, R16 ;  /* 0x800000080c10722b */ /* 0x004fce0000000010 */
[----:B------:R0:W-:Y:S04]  /*05b0*/  STG.E.64 desc[UR4][R14.64], R16 ;  /* 0x000000100e007986 */ /* 0x0001e8000c101b04 */
.L_x_69:
[----:B------:R-:W-:Y:S05]  /*05c0*/  BSYNC.RECONVERGENT B1 ;  /* 0x0000000000017941 */ /* 0x000fea0003800200 */
.L_x_68:
[----:B------:R-:W-:-:S05]  /*05d0*/  VIADD R11, R11, 0x1 ;  /* 0x000000010b0b7836 */ /* 0x000fca0000000000 */
[----:B------:R-:W-:-:S13]  /*05e0*/  ISETP.NE.AND P0, PT, R11, R0, PT ;  /* 0x000000000b00720c */ /* 0x000fda0003f05270 */
[----:B------:R-:W-:Y:S05]  /*05f0*/  @P0 BRA `(.L_x_72) ;  /* 0xfffffffc00900947 */ /* 0x000fea000383ffff */
.L_x_67:
[----:B------:R-:W-:Y:S05]  /*0600*/  BSYNC.RECONVERGENT B0 ;  /* 0x0000000000007941 */ /* 0x000fea0003800200 */
.L_x_66:
[----:B------:R-:W-:-:S05]  /*0610*/  VIADD R5, R5, 0x1 ;  /* 0x0000000105057836 */ /* 0x000fca0000000000 */
[----:B------:R-:W-:-:S13]  /*0620*/  ISETP.NE.AND P0, PT, R5, R4, PT ;  /* 0x000000040500720c */ /* 0x000fda0003f05270 */
[----:B------:R-:W-:Y:S05]  /*0630*/  @P0 BRA `(.L_x_73) ;  /* 0xfffffff800bc0947 */ /* 0x000fea000383ffff */
[----:B------:R-:W-:Y:S05]  /*0640*/  EXIT ;  /* 0x000000000000794d */ /* 0x000fea0003800000 */
        .weak           $__internal_4_$__cuda_sm20_div_rn_f64_full
        .type           $__internal_4_$__cuda_sm20_div_rn_f64_full,@function
        .size           $__internal_4_$__cuda_sm20_div_rn_f64_full,(.L_x_234 - $__internal_4_$__cuda_sm20_div_rn_f64_full)
$__internal_4_$__cuda_sm20_div_rn_f64_full:
[C---:B------:R-:W-:Y:S01]  /*0650*/  FSETP.GEU.AND P0, PT, |R11|.reuse, 1.469367938527859385e-39, PT ;  /* 0x001000000b00780b */ /* 0x040fe20003f0e200 */
[----:B------:R-:W-:Y:S01]  /*0660*/  IMAD.MOV.U32 R9, RZ, RZ, R19 ;  /* 0x000000ffff097224 */ /* 0x000fe200078e0013 */
[C---:B------:R-:W-:Y:S01]  /*0670*/  LOP3.LUT R12, R11.reuse, 0x800fffff, RZ, 0xc0, !PT ;  /* 0x800fffff0b0c7812 */ /* 0x040fe200078ec0ff */
[----:B------:R-:W-:Y:S01]  /*0680*/  IMAD.MOV.U32 R16, RZ, RZ, 0x1 ;  /* 0x00000001ff107424 */ /* 0x000fe200078e00ff */
[----:B------:R-:W-:Y:S01]  /*0690*/  LOP3.LUT R25, R11, 0x7ff00000, RZ, 0xc0, !PT ;  /* 0x7ff000000b197812 */ /* 0x000fe200078ec0ff */
[----:B------:R-:W-:Y:S01]  /*06a0*/  IMAD.MOV.U32 R8, RZ, RZ, R18 ;  /* 0x000000ffff087224 */ /* 0x000fe200078e0012 */
[----:B------:R-:W-:Y:S01]  /*06b0*/  LOP3.LUT R13, R12, 0x3ff00000, RZ, 0xfc, !PT ;  /* 0x3ff000000c0d7812 */ /* 0x000fe200078efcff */
[----:B------:R-:W-:Y:S01]  /*06c0*/  IMAD.MOV.U32 R12, RZ, RZ, R10 ;  /* 0x000000ffff0c7224 */ /* 0x000fe200078e000a */
[C---:B------:R-:W-:Y:S01]  /*06d0*/  FSETP.GEU.AND P2, PT, |R9|.reuse, 1.469367938527859385e-39, PT ;  /* 0x001000000900780b */ /* 0x040fe20003f4e200 */
[----:B------:R-:W-:Y:S01]  /*06e0*/  IMAD.MOV.U32 R24, RZ, RZ, 0x1ca00000 ;  /* 0x1ca00000ff187424 */ /* 0x000fe200078e00ff */
[----:B------:R-:W-:Y:S01]  /*06f0*/  LOP3.LUT R6, R9, 0x7ff00000, RZ, 0xc0, !PT ;  /* 0x7ff0000009067812 */ /* 0x000fe200078ec0ff */
[----:B------:R-:W-:Y:S02]  /*0700*/  BSSY.RECONVERGENT B1, `(.L_x_74) ;  /* 0x000004e000017945 */ /* 0x000fe40003800200 */
[----:B------:R-:W-:Y:S01]  /*0710*/  @!P0 DMUL R12, R10, 8.98846567431157953865e+307 ;  /* 0x7fe000000a0c8828 */ /* 0x000fe20000000000 */
[----:B------:R-:W-:Y:S01]  /*0720*/  ISETP.GE.U32.AND P1, PT, R6, R25, PT ;  /* 0x000000190600720c */ /* 0x000fe20003f26070 */
[----:B------:R-:W-:-:S04]  /*0730*/  IMAD.MOV.U32 R26, RZ, RZ, R6 ;  /* 0x000000ffff1a7224 */ /* 0x000fc800078e0006 */
[----:B------:R-:W0:Y:S02]  /*0740*/  MUFU.RCP64H R17, R13 ;  /* 0x0000000d00117308 */ /* 0x000e240000001800 */
[----:B------:R-:W-:Y:S01]  /*0750*/  @!P2 LOP3.LUT R21, R11, 0x7ff00000, RZ, 0xc0, !PT ;  /* 0x7ff000000b15a812 */ /* 0x000fe200078ec0ff */
[----:B------:R-:W-:Y:S01]  /*0760*/  @!P2 IMAD.MOV.U32 R22, RZ, RZ, RZ ;  /* 0x000000ffff16a224 */ /* 0x000fe200078e00ff */
[----:B------:R-:W-:Y:S02]  /*0770*/  @!P0 LOP3.LUT R25, R13, 0x7ff00000, RZ, 0xc0, !PT ;  /* 0x7ff000000d198812 */ /* 0x000fe400078ec0ff */
[----:B------:R-:W-:-:S03]  /*0780*/  @!P2 ISETP.GE.U32.AND P3, PT, R6, R21, PT ;  /* 0x000000150600a20c */ /* 0x000fc60003f66070 */
[----:B------:R-:W-:Y:S01]  /*0790*/  VIADD R27, R25, 0xffffffff ;  /* 0xffffffff191b7836 */ /* 0x000fe20000000000 */
[----:B------:R-:W-:-:S04]  /*07a0*/  @!P2 SEL R21, R24, 0x63400000, !P3 ;  /* 0x634000001815a807 */ /* 0x000fc80005800000 */
[----:B------:R-:W-:Y:S01]  /*07b0*/  @!P2 LOP3.LUT R21, R21, 0x80000000, R9, 0xf8, !PT ;  /* 0x800000001515a812 */ /* 0x000fe200078ef809 */
[----:B0-----:R-:W-:-:S03]  /*07c0*/  DFMA R18, R16, -R12, 1 ;  /* 0x3ff000001012742b */ /* 0x001fc6000000080c */
[----:B------:R-:W-:-:S05]  /*07d0*/  @!P2 LOP3.LUT R23, R21, 0x100000, RZ, 0xfc, !PT ;  /* 0x001000001517a812 */ /* 0x000fca00078efcff */
        /* <DEDUP_REMOVED lines=12> */
[----:B------:R-:W-:-:S03]  /*08a0*/  DFMA R22, R20, -R12, R16 ;  /* 0x8000000c1416722b */ /* 0x000fc60000000010 */
[----:B------:R-:W-:-:S05]  /*08b0*/  ISETP.GT.U32.OR P0, PT, R27, 0x7feffffe, P0 ;  /* 0x7feffffe1b00780c */ /* 0x000fca0000704470 */
[----:B------:R-:W-:-:S08]  /*08c0*/  DFMA R22, R18, R22, R20 ;  /* 0x000000161216722b */ /* 0x000fd00000000014 */
[----:B------:R-:W-:Y:S05]  /*08d0*/  @P0 BRA `(.L_x_75) ;  /* 0x00000000006c0947 */ /* 0x000fea0003800000 */
[----:B------:R-:W-:-:S04]  /*08e0*/  LOP3.LUT R9, R11, 0x7ff00000, RZ, 0xc0, !PT ;  /* 0x7ff000000b097812 */ /* 0x000fc800078ec0ff */
[CC--:B------:R-:W-:Y:S02]  /*08f0*/  VIADDMNMX R8, R6.reuse, -R9.reuse, 0xb9600000, !PT ;  /* 0xb960000006087446 */ /* 0x0c0fe40007800909 */
[----:B------:R-:W-:Y:S02]  /*0900*/  ISETP.GE.U32.AND P0, PT, R6, R9, PT ;  /* 0x000000090600720c */ /* 0x000fe40003f06070 */
[----:B------:R-:W-:Y:S01]  /*0910*/  VIMNMX R6, PT, PT, R8, 0x46a00000, PT ;  /* 0x46a0000008067848 */ /* 0x000fe20003fe0100 */
[----:B------:R-:W-:Y:S01]  /*0920*/  IMAD.MOV.U32 R8, RZ, RZ, RZ ;  /* 0x000000ffff087224 */ /* 0x000fe200078e00ff */
[----:B------:R-:W-:-:S05]  /*0930*/  SEL R9, R24, 0x63400000, !P0 ;  /* 0x6340000018097807 */ /* 0x000fca0004000000 */
[----:B------:R-:W-:-:S04]  /*0940*/  IMAD.IADD R6, R6, 0x1, -R9 ;  /* 0x0000000106067824 */ /* 0x000fc800078e0a09 */
        /* <DEDUP_REMOVED lines=20> */
.L_x_75:
        /* <DEDUP_REMOVED lines=16> */
.L_x_78:
[----:B------:R-:W-:Y:S01]  /*0b90*/  LOP3.LUT R19, R11, 0x80000, RZ, 0xfc, !PT ;  /* 0x000800000b137812 */ /* 0x000fe200078efcff */
[----:B------:R-:W-:Y:S01]  /*0ba0*/  IMAD.MOV.U32 R18, RZ, RZ, R10 ;  /* 0x000000ffff127224 */ /* 0x000fe200078e000a */
[----:B------:R-:W-:Y:S06]  /*0bb0*/  BRA `(.L_x_76) ;  /* 0x0000000000087947 */ /* 0x000fec0003800000 */
.L_x_77:
[----:B------:R-:W-:Y:S01]  /*0bc0*/  LOP3.LUT R19, R9, 0x80000, RZ, 0xfc, !PT ;  /* 0x0008000009137812 */ /* 0x000fe200078efcff */
[----:B------:R-:W-:-:S07]  /*0bd0*/  IMAD.MOV.U32 R18, RZ, RZ, R8 ;  /* 0x000000ffff127224 */ /* 0x000fce00078e0008 */
.L_x_76:
[----:B------:R-:W-:Y:S05]  /*0be0*/  BSYNC.RECONVERGENT B1 ;  /* 0x0000000000017941 */ /* 0x000fea0003800200 */
.L_x_74:
[----:B------:R-:W-:Y:S02]  /*0bf0*/  IMAD.MOV.U32 R8, RZ, RZ, R0 ;  /* 0x000000ffff087224 */ /* 0x000fe400078e0000 */
[----:B------:R-:W-:-:S04]  /*0c00*/  IMAD.MOV.U32 R9, RZ, RZ, 0x0 ;  /* 0x00000000ff097424 */ /* 0x000fc800078e00ff */
[----:B------:R-:W-:Y:S05]  /*0c10*/  RET.REL.NODEC R8 `(ilu0_level_f64) ;  /* 0xfffffff008f87950 */ /* 0x000fea0003c3ffff */
.L_x_79:
        /* <DEDUP_REMOVED lines=14> */
.L_x_234:


//--------------------- .text.ilu0_level_f32      --------------------------
	.section	.text.ilu0_level_f32,"ax",@progbits
	.align	128
        .global         ilu0_level_f32
        .type           ilu0_level_f32,@function
        .size           ilu0_level_f32,(.L_x_235 - ilu0_level_f32)
        .other          ilu0_level_f32,@"STO_CUDA_ENTRY STV_DEFAULT"
ilu0_level_f32:
.text.ilu0_level_f32:
        /* <DEDUP_REMOVED lines=15> */
[----:B------:R-:W2:Y:S02]  /*00f0*/  LDG.E R7, desc[UR4][R4.64+0x4] ;  /* 0x0000040404077981 */ /* 0x000ea4000c1e1900 */
[----:B--2---:R-:W-:-:S13]  /*0100*/  ISETP.GE.AND P0, PT, R6, R7, PT ;  /* 0x000000070600720c */ /* 0x004fda0003f06270 */
[----:B------:R-:W-:Y:S05]  /*0110*/  @P0 EXIT ;  /* 0x000000000000094d */ /* 0x000fea0003800000 */
[----:B------:R-:W-:-:S07]  /*0120*/  IMAD.MOV.U32 R8, RZ, RZ, R6 ;  /* 0x000000ffff087224 */ /* 0x000fce00078e0006 */
.L_x_89:
[----:B0-----:R-:W0:Y:S02]  /*0130*/  LDC.64 R4, c[0x0][0x398] ;  /* 0x0000e600ff047b82 */ /* 0x001e240000000a00 */
[----:B0-----:R-:W-:-:S05]  /*0140*/  IMAD.WIDE R4, R8, 0x4, R4 ;  /* 0x0000000408047825 */ /* 0x001fca00078e0204 */
[----:B------:R-:W2:Y:S02]  /*0150*/  LDG.E R9, desc[UR4][R4.64] ;  /* 0x0000000404097981 */ /* 0x000ea4000c1e1900 */
[----:B--2---:R-:W-:-:S13]  /*0160*/  ISETP.GE.AND P0, PT, R9, R2, PT ;  /* 0x000000020900720c */ /* 0x004fda0003f06270 */
[----:B------:R-:W-:Y:S05]  /*0170*/  @P0 EXIT ;  /* 0x000000000000094d */ /* 0x000fea0003800000 */
[----:B------:R-:W0:Y:S08]  /*0180*/  LDC.64 R10, c[0x0][0x3a8] ;  /* 0x0000ea00ff0a7b82 */ /* 0x000e300000000a00 */
[----:B------:R-:W1:Y:S08]  /*0190*/  LDC.64 R4, c[0x0][0x3a0] ;  /* 0x0000e800ff047b82 */ /* 0x000e700000000a00 */
[----:B------:R-:W2:Y:S01]  /*01a0*/  LDC R17, c[0x0][0x3b4] ;  /* 0x0000ed00ff117b82 */ /* 0x000ea20000000800 */
[----:B0-----:R-:W-:-:S06]  /*01b0*/  IMAD.WIDE R10, R9, 0x4, R10 ;  /* 0x00000004090a7825 */ /* 0x001fcc00078e020a */
[----:B------:R-:W1:Y:S02]  /*01c0*/  LDG.E R11, desc[UR4][R10.64] ;  /* 0x000000040a0b7981 */ /* 0x000e64000c1e1900 */
[----:B-1----:R-:W-:-:S05]  /*01d0*/  IMAD.WIDE R12, R11, 0x4, R4 ;  /* 0x000000040b0c7825 */ /* 0x002fca00078e0204 */
[----:B------:R-:W3:Y:S01]  /*01e0*/  LDG.E R15, desc[UR4][R12.64] ;  /* 0x000000040c0f7981 */ /* 0x000ee2000c1e1900 */
[----:B------:R-:W-:Y:S01]  /*01f0*/  IMAD.WIDE R4, R8, 0x4, R4 ;  /* 0x0000000408047825 */ /* 0x000fe200078e0204 */
[----:B---3--:R-:W-:-:S04]  /*0200*/  FSETP.GEU.AND P0, PT, |R15|, 1.0000000036274937255e-15, PT ;  /* 0x26901d7d0f00780b */ /* 0x008fc80003f0e200 */
[----:B--2---:R-:W-:-:S13]  /*0210*/  FSETP.LEU.OR P0, PT, R17, RZ, P0 ;  /* 0x000000ff1100720b */ /* 0x004fda000070b400 */
[----:B------:R0:W-:Y:S04]  /*0220*/  @!P0 STG.E desc[UR4][R12.64], R17 ;  /* 0x000000110c008986 */ /* 0x0001e8000c101904 */
[----:B------:R-:W2:Y:S01]  /*0230*/  LDG.E R0, desc[UR4][R4.64] ;  /* 0x0000000404007981 */ /* 0x000ea2000c1e1900 */
[----:B------:R-:W1:Y:S01]  /*0240*/  @!P0 LDC R15, c[0x0][0x3b4] ;  /* 0x0000ed00ff0f8b82 */ /* 0x000e620000000800 */
[----:B------:R-:W-:Y:S01]  /*0250*/  VIADD R8, R8, 0x1 ;  /* 0x0000000108087836 */ /* 0x000fe20000000000 */
[----:B------:R-:W-:Y:S04]  /*0260*/  BSSY.RECONVERGENT B0, `(.L_x_80) ;  /* 0x000000e000007945 */ /* 0x000fe80003800200 */
[----:B------:R-:W-:Y:S01]  /*0270*/  ISETP.NE.AND P2, PT, R8, R7, PT ;  /* 0x000000070800720c */ /* 0x000fe20003f45270 */
[----:B-1----:R-:W1:Y:S02]  /*0280*/  MUFU.RCP R10, R15 ;  /* 0x0000000f000a7308 */ /* 0x002e640000001000 */
[----:B-1----:R-:W-:-:S04]  /*0290*/  FFMA R3, R10, -R15, 1 ;  /* 0x3f8000000a037423 */ /* 0x002fc8000000080f */
[----:B------:R-:W-:Y:S02]  /*02a0*/  FFMA R3, R10, R3, R10 ;  /* 0x000000030a037223 */ /* 0x000fe4000000000a */
[----:B--2---:R-:W1:Y:S02]  /*02b0*/  FCHK P0, R0, R15 ;  /* 0x0000000f00007302 */ /* 0x004e640000000000 */
[----:B------:R-:W-:-:S04]  /*02c0*/  FFMA R10, R0, R3, RZ ;  /* 0x00000003000a7223 */ /* 0x000fc800000000ff */
[----:B------:R-:W-:-:S04]  /*02d0*/  FFMA R11, R10, -R15, R0 ;  /* 0x8000000f0a0b7223 */ /* 0x000fc80000000000 */
[----:B------:R-:W-:Y:S01]  /*02e0*/  FFMA R3, R3, R11, R10 ;  /* 0x0000000b03037223 */ /* 0x000fe2000000000a */
[----:B01----:R-:W-:Y:S06]  /*02f0*/  @!P0 BRA `(.L_x_81) ;  /* 0x0000000000108947 */ /* 0x003fec0003800000 */
[----:B------:R-:W-:Y:S01]  /*0300*/  IMAD.MOV.U32 R3, RZ, RZ, R15 ;  /* 0x000000ffff037224 */ /* 0x000fe200078e000f */
[----:B------:R-:W-:-:S07]  /*0310*/  MOV R10, 0x330 ;  /* 0x00000330000a7802 */ /* 0x000fce0000000f00 */
[----:B------:R-:W-:Y:S05]  /*0320*/  CALL.REL.NOINC `($__internal_5_$__cuda_sm3x_div_rn_noftz_f32_slowpath) ;  /* 0x0000000000a87944 */ /* 0x000fea0003c00000 */
[----:B------:R-:W-:-:S07]  /*0330*/  IMAD.MOV.U32 R3, RZ, RZ, R0 ;  /* 0x000000ffff037224 */ /* 0x000fce00078e0000 */
.L_x_81:
[----:B------:R-:W-:Y:S05]  /*0340*/  BSYNC.RECONVERGENT B0 ;  /* 0x0000000000007941 */ /* 0x000fea0003800200 */
.L_x_80:
[----:B------:R-:W0:Y:S01]  /*0350*/  LDC.64 R10, c[0x0][0x390] ;  /* 0x0000e400ff0a7b82 */ /* 0x000e220000000a00 */
[----:B------:R1:W-:Y:S01]  /*0360*/  STG.E desc[UR4][R4.64], R3 ;  /* 0x0000000304007986 */ /* 0x0003e2000c101904 */
[----:B0-----:R-:W-:-:S05]  /*0370*/  IMAD.WIDE R10, R9, 0x4, R10 ;  /* 0x00000004090a7825 */ /* 0x001fca00078e020a */
[----:B------:R-:W2:Y:S04]  /*0380*/  LDG.E R13, desc[UR4][R10.64] ;  /* 0x000000040a0d7981 */ /* 0x000ea8000c1e1900 */
[----:B------:R-:W2:Y:S01]  /*0390*/  LDG.E R0, desc[UR4][R10.64+0x4] ;  /* 0x000004040a007981 */ /* 0x000ea2000c1e1900 */
[----:B------:R-:W-:Y:S01]  /*03a0*/  BSSY.RECONVERGENT B0, `(.L_x_82) ;  /* 0x0000020000007945 */ /* 0x000fe20003800200 */
[----:B--2---:R-:W-:-:S13]  /*03b0*/  ISETP.GE.AND P0, PT, R13, R0, PT ;  /* 0x000000000d00720c */ /* 0x004fda0003f06270 */
[----:B-1----:R-:W-:Y:S05]  /*03c0*/  @P0 BRA `(.L_x_83) ;  /* 0x0000000000740947 */ /* 0x002fea0003800000 */
.L_x_88:
[----:B0-----:R-:W0:Y:S02]  /*03d0*/  LDC.64 R4, c[0x0][0x398] ;  /* 0x0000e600ff047b82 */ /* 0x001e240000000a00 */
[----:B0-----:R-:W-:-:S05]  /*03e0*/  IMAD.WIDE R4, R13, 0x4, R4 ;  /* 0x000000040d047825 */ /* 0x001fca00078e0204 */
[----:B------:R-:W2:Y:S01]  /*03f0*/  LDG.E R12, desc[UR4][R4.64] ;  /* 0x00000004040c7981 */ /* 0x000ea2000c1e1900 */
[----:B------:R-:W-:Y:S01]  /*0400*/  IMAD.MOV.U32 R17, RZ, RZ, R13 ;  /* 0x000000ffff117224 */ /* 0x000fe200078e000d */
[----:B------:R-:W-:Y:S01]  /*0410*/  BSSY.RECONVERGENT B1, `(.L_x_84) ;  /* 0x0000017000017945 */ /* 0x000fe20003800200 */
[----:B------:R-:W-:-:S05]  /*0420*/  VIADD R13, R13, 0x1 ;  /* 0x000000010d0d7836 */ /* 0x000fca0000000000 */
[----:B------:R-:W-:Y:S02]  /*0430*/  ISETP.NE.AND P0, PT, R13, R0, PT ;  /* 0x000000000d00720c */ /* 0x000fe40003f05270 */
[----:B--2---:R-:W-:-:S13]  /*0440*/  ISETP.GT.AND P1, PT, R12, R9, PT ;  /* 0x000000090c00720c */ /* 0x004fda0003f24270 */
[----:B------:R-:W-:Y:S05]  /*0450*/  @!P1 BRA `(.L_x_85) ;  /* 0x0000000000489947 */ /* 0x000fea0003800000 */
[----:B------:R-:W0:Y:S01]  /*0460*/  LDC.64 R10, c[0x0][0x398] ;  /* 0x0000e600ff0a7b82 */ /* 0x000e220000000a00 */
[----:B------:R-:W-:-:S07]  /*0470*/  IMAD.MOV.U32 R15, RZ, RZ, R6 ;  /* 0x000000ffff0f7224 */ /* 0x000fce00078e0006 */
.L_x_87:
        /* <DEDUP_REMOVED lines=9> */
.L_x_86:
[----:B------:R-:W0:Y:S02]  /*0510*/  LDC.64 R10, c[0x0][0x3a0] ;  /* 0x0000e800ff0a7b82 */ /* 0x000e240000000a00 */
[----:B0-----:R-:W-:-:S04]  /*0520*/  IMAD.WIDE R4, R17, 0x4, R10 ;  /* 0x0000000411047825 */ /* 0x001fc800078e020a */
[----:B------:R-:W-:Y:S02]  /*0530*/  IMAD.WIDE R10, R15, 0x4, R10 ;  /* 0x000000040f0a7825 */ /* 0x000fe400078e020a */
[----:B------:R-:W2:Y:S04]  /*0540*/  LDG.E R4, desc[UR4][R4.64] ;  /* 0x0000000404047981 */ /* 0x000ea8000c1e1900 */
[----:B------:R-:W2:Y:S02]  /*0550*/  LDG.E R15, desc[UR4][R10.64] ;  /* 0x000000040a0f7981 */ /* 0x000ea4000c1e1900 */
[----:B--2---:R-:W-:-:S05]  /*0560*/  FFMA R15, R4, -R3, R15 ;  /* 0x80000003040f7223 */ /* 0x004fca000000000f */
[----:B------:R0:W-:Y:S02]  /*0570*/  STG.E desc[UR4][R10.64], R15 ;  /* 0x0000000f0a007986 */ /* 0x0001e4000c101904 */
.L_x_85:
[----:B------:R-:W-:Y:S05]  /*0580*/  BSYNC.RECONVERGENT B1 ;  /* 0x0000000000017941 */ /* 0x000fea0003800200 */
.L_x_84:
[----:B------:R-:W-:Y:S05]  /*0590*/  @P0 BRA `(.L_x_88) ;  /* 0xfffffffc008c0947 */ /* 0x000fea000383ffff */
.L_x_83:
[----:B------:R-:W-:Y:S05]  /*05a0*/  BSYNC.RECONVERGENT B0 ;  /* 0x0000000000007941 */ /* 0x000fea0003800200 */
.L_x_82:
[----:B------:R-:W-:Y:S05]  /*05b0*/  @P2 BRA `(.L_x_89) ;  /* 0xfffffff800dc2947 */ /* 0x000fea000383ffff */
[----:B------:R-:W-:Y:S05]  /*05c0*/  EXIT ;  /* 0x000000000000794d */ /* 0x000fea0003800000 */
        .weak           $__internal_5_$__cuda_sm3x_div_rn_noftz_f32_slowpath
        .type           $__internal_5_$__cuda_sm3x_div_rn_noftz_f32_slowpath,@function
        .size           $__internal_5_$__cuda_sm3x_div_rn_noftz_f32_slowpath,(.L_x_235 - $__internal_5_$__cuda_sm3x_div_rn_noftz_f32_slowpath)
$__internal_5_$__cuda_sm3x_div_rn_noftz_f32_slowpath:
[----:B------:R-:W-:Y:S01]  /*05d0*/  SHF.R.U32.HI R12, RZ, 0x17, R3 ;  /* 0x00000017ff0c7819 */ /* 0x000fe20000011603 */
[----:B------:R-:W-:Y:S01]  /*05e0*/  BSSY.RECONVERGENT B1, `(.L_x_90) ;  /* 0x0000063000017945 */ /* 0x000fe20003800200 */
[--C-:B------:R-:W-:Y:S01]  /*05f0*/  SHF.R.U32.HI R11, RZ, 0x17, R0.reuse ;  /* 0x00000017ff0b7819 */ /* 0x100fe20000011600 */
[----:B------:R-:W-:Y:S01]  /*0600*/  IMAD.MOV.U32 R13, RZ, RZ, R0 ;  /* 0x000000ffff0d7224 */ /* 0x000fe200078e0000 */
        /* <DEDUP_REMOVED lines=9> */
[----:B------:R-:W-:-:S04]  /*06a0*/  FSETP.GTU.FTZ.AND P0, PT, |R0|, +INF , PT ;  /* 0x7f8000000000780b */ /* 0x000fc80003f1c200 */
        /* <DEDUP_REMOVED lines=21> */
.L_x_91:
[----:B------:R-:W-:Y:S01]  /*0800*/  LEA R0, R12, 0xc0800000, 0x17 ;  /* 0xc08000000c007811 */ /* 0x000fe200078eb8ff */
[----:B------:R-:W-:Y:S04]  /*0810*/  BSSY.RECONVERGENT B2, `(.L_x_96) ;  /* 0x0000036000027945 */ /* 0x000fe80003800200 */
[----:B------:R-:W-:Y:S02]  /*0820*/  IMAD.IADD R14, R3, 0x1, -R0 ;  /* 0x00000001030e7824 */ /* 0x000fe400078e0a00 */
[----:B------:R-:W-:Y:S02]  /*0830*/  VIADD R3, R16, 0xffffff81 ;  /* 0xffffff8110037836 */ /* 0x000fe40000000000 */
        /* <DEDUP_REMOVED lines=14> */
[----:B------:R-:W-:-:S04]  /*0920*/  IMAD.IADD R15, R3, 0x1, R12 ;  /* 0x00000001030f7824 */ /* 0x000fc800078e020c */
[----:B------:R-:W-:-:S05]  /*0930*/  VIADD R3, R15, 0xffffffff ;  /* 0xffffffff0f037836 */ /* 0x000fca0000000000 */
        /* <DEDUP_REMOVED lines=10> */
[C---:B------:R-:W-:Y:S02]  /*09e0*/  VIADD R14, R15.reuse, 0x20 ;  /* 0x000000200f0e7836 */ /* 0x040fe40000000000 */
[CCC-:B------:R-:W-:Y:S01]  /*09f0*/  FFMA.RM R12, R18.reuse, R16.reuse, R13.reuse ;  /* 0x00000010120c7223 */ /* 0x1c0fe2000000400d */
[----:B------:R-:W-:Y:S02]  /*0a00*/  ISETP.NE.AND P3, PT, R15, RZ, PT ;  /* 0x000000ff0f00720c */ /* 0x000fe40003f65270 */
[----:B------:R-:W-:Y:S01]  /*0a10*/  LOP3.LUT R11, R3, 0x7fffff, RZ, 0xc0, !PT ;  /* 0x007fffff030b7812 */ /* 0x000fe200078ec0ff */
[----:B------:R-:W-:Y:S01]  /*0a20*/  FFMA.RP R3, R18, R16, R13 ;  /* 0x0000001012037223 */ /* 0x000fe2000000800d */
[----:B------:R-:W-:Y:S01]  /*0a30*/  IMAD.MOV R13, RZ, RZ, -R15 ;  /* 0x000000ffff0d7224 */ /* 0x000fe200078e0a0f */
[----:B------:R-:W-:Y:S02]  /*0a40*/  ISETP.NE.AND P1, PT, R15, RZ, PT ;  /* 0x000000ff0f00720c */ /* 0x000fe40003f25270 */
[----:B------:R-:W-:-:S02]  /*0a50*/  LOP3.LUT R11, R11, 0x800000, RZ, 0xfc, !PT ;  /* 0x008000000b0b7812 */ /* 0x000fc400078efcff */
[----:B------:R-:W-:Y:S02]  /*0a60*/  FSETP.NEU.FTZ.AND P0, PT, R3, R12, PT ;  /* 0x0000000c0300720b */ /* 0x000fe40003f1d000 */
[----:B------:R-:W-:Y:S02]  /*0a70*/  SHF.L.U32 R14, R11, R14, RZ ;  /* 0x0000000e0b0e7219 */ /* 0x000fe400000006ff */
[----:B------:R-:W-:Y:S02]  /*0a80*/  SEL R12, R13, RZ, P3 ;  /* 0x000000ff0d0c7207 */ /* 0x000fe40001800000 */
[----:B------:R-:W-:Y:S02]  /*0a90*/  ISETP.NE.AND P1, PT, R14, RZ, P1 ;  /* 0x000000ff0e00720c */ /* 0x000fe40000f25270 */
[----:B------:R-:W-:Y:S02]  /*0aa0*/  SHF.R.U32.HI R12, RZ, R12, R11 ;  /* 0x0000000cff0c7219 */ /* 0x000fe4000001160b */
[----:B------:R-:W-:-:S02]  /*0ab0*/  PLOP3.LUT P0, PT, P0, P1, PT, 0xf8, 0x8f ;  /* 0x00000000008f781c */ /* 0x000fc40000703f70 */
[----:B------:R-:W-:Y:S02]  /*0ac0*/  SHF.R.U32.HI R14, RZ, 0x1, R12 ;  /* 0x00000001ff0e7819 */ /* 0x000fe4000001160c */
[----:B------:R-:W-:-:S04]  /*0ad0*/  SEL R3, RZ, 0x1, !P0 ;  /* 0x00000001ff037807 */ /* 0x000fc80004000000 */
[----:B------:R-:W-:-:S04]  /*0ae0*/  LOP3.LUT R3, R3, 0x1, R14, 0xf8, !PT ;  /* 0x0000000103037812 */ /* 0x000fc800078ef80e */
[----:B------:R-:W-:-:S05]  /*0af0*/  LOP3.LUT R3, R3, R12, RZ, 0xc0, !PT ;  /* 0x0000000c03037212 */ /* 0x000fca00078ec0ff */
[----:B------:R-:W-:-:S05]  /*0b00*/  IMAD.IADD R3, R14, 0x1, R3 ;  /* 0x000000010e037824 */ /* 0x000fca00078e0203 */
[----:B------:R-:W-:Y:S01]  /*0b10*/  LOP3.LUT R0, R3, R0, RZ, 0xfc, !PT ;  /* 0x0000000003007212 */ /* 0x000fe200078efcff */
[----:B------:R-:W-:Y:S06]  /*0b20*/  BRA `(.L_x_99) ;  /* 0x0000000000107947 */ /* 0x000fec0003800000 */
.L_x_98:
[----:B------:R-:W-:-:S04]  /*0b30*/  LOP3.LUT R0, R0, 0x80000000, RZ, 0xc0, !PT ;  /* 0x8000000000007812 */ /* 0x000fc800078ec0ff */
[----:B------:R-:W-:Y:S01]  /*0b40*/  LOP3.LUT R0, R0, 0x7f800000, RZ, 0xfc, !PT ;  /* 0x7f80000000007812 */ /* 0x000fe200078efcff */
[----:B------:R-:W-:Y:S06]  /*0b50*/  BRA `(.L_x_99) ;  /* 0x0000000000047947 */ /* 0x000fec0003800000 */
.L_x_97:
[----:B------:R-:W-:-:S07]  /*0b60*/  IMAD R0, R12, 0x800000, R0 ;  /* 0x008000000c007824 */ /* 0x000fce00078e0200 */
.L_x_99:
[----:B------:R-:W-:Y:S05]  /*0b70*/  BSYNC.RECONVERGENT B2 ;  /* 0x0000000000027941 */ /* 0x000fea0003800200 */
.L_x_96:
[----:B------:R-:W-:Y:S05]  /*0b80*/  BRA `(.L_x_100) ;  /* 0x0000000000207947 */ /* 0x000fea0003800000 */
.L_x_95:
[----:B------:R-:W-:-:S04]  /*0b90*/  LOP3.LUT R0, R3, 0x80000000, R13, 0x48, !PT ;  /* 0x8000000003007812 */ /* 0x000fc800078e480d */
[----:B------:R-:W-:Y:S01]  /*0ba0*/  LOP3.LUT R0, R0, 0x7f800000, RZ, 0xfc, !PT ;  /* 0x7f80000000007812 */ /* 0x000fe200078efcff */
[----:B------:R-:W-:Y:S06]  /*0bb0*/  BRA `(.L_x_100) ;  /* 0x0000000000147947 */ /* 0x000fec0003800000 */
.L_x_94:
[----:B------:R-:W-:Y:S01]  /*0bc0*/  LOP3.LUT R0, R3, 0x80000000, R13, 0x48, !PT ;  /* 0x8000000003007812 */ /* 0x000fe200078e480d */
[----:B------:R-:W-:Y:S06]  /*0bd0*/  BRA `(.L_x_100) ;  /* 0x00000000000c7947 */ /* 0x000fec0003800000 */
.L_x_93:
[----:B------:R-:W0:Y:S01]  /*0be0*/  MUFU.RSQ R0, -QNAN ;  /* 0xffc0000000007908 */ /* 0x000e220000001400 */
[----:B------:R-:W-:Y:S05]  /*0bf0*/  BRA `(.L_x_100) ;  /* 0x0000000000047947 */ /* 0x000fea0003800000 */
.L_x_92:
[----:B------:R-:W-:-:S07]  /*0c00*/  FADD.FTZ R0, R0, R3 ;  /* 0x0000000300007221 */ /* 0x000fce0000010000 */
.L_x_100:
[----:B------:R-:W-:Y:S05]  /*0c10*/  BSYNC.RECONVERGENT B1 ;  /* 0x0000000000017941 */ /* 0x000fea0003800200 */
.L_x_90:
[----:B------:R-:W-:-:S04]  /*0c20*/  IMAD.MOV.U32 R11, RZ, RZ, 0x0 ;  /* 0x00000000ff0b7424 */ /* 0x000fc800078e00ff */
[----:B0-----:R-:W-:Y:S05]  /*0c30*/  RET.REL.NODEC R10 `(ilu0_level_f32) ;  /* 0xfffffff00af07950 */ /* 0x001fea0003c3ffff */
.L_x_101:
        /* <DEDUP_REMOVED lines=12> */
.L_x_235:


//--------------------- .text.sparse_trsv_upper_level_f64 --------------------------
	.section	.text.sparse_trsv_upper_level_f64,"ax",@progbits
	.align	128
        .global         sparse_trsv_upper_level_f64
        .type           sparse_trsv_upper_level_f64,@function
        .size           sparse_trsv_upper_level_f64,(.L_x_236 - sparse_trsv_upper_level_f64)
        .other          sparse_trsv_upper_level_f64,@"STO_CUDA_ENTRY STV_DEFAULT"
sparse_trsv_upper_level_f64:
.text.sparse_trsv_upper_level_f64:
        /* <DEDUP_REMOVED lines=10> */
[----:B------:R-:W2:Y:S08]  /*00a0*/  LDC.64 R12, c[0x0][0x390] ;  /* 0x0000e400ff0c7b82 */ /* 0x000eb00000000a00 */
[----:B------:R-:W3:Y:S01]  /*00b0*/  LDC.64 R6, c[0x0][0x3a8] ;  /* 0x0000ea00ff067b82 */ /* 0x000ee20000000a00 */
[----:B0-----:R-:W-:-:S05]  /*00c0*/  IMAD.WIDE R10, R3, 0x4, R10 ;  /* 0x00000004030a7825 */ /* 0x001fca00078e020a */
[----:B-1----:R-:W2:Y:S02]  /*00d0*/  LDG.E R0, desc[UR4][R10.64] ;  /* 0x000000040a007981 */ /* 0x002ea4000c1e1900 */
[----:B--2---:R-:W-:-:S05]  /*00e0*/  IMAD.WIDE R12, R0, 0x4, R12 ;  /* 0x00000004000c7825 */ /* 0x004fca00078e020c */
[----:B------:R-:W2:Y:S04]  /*00f0*/  LDG.E R8, desc[UR4][R12.64] ;  /* 0x000000040c087981 */ /* 0x000ea8000c1e1900 */
[----:B------:R-:W2:Y:S01]  /*0100*/  LDG.E R3, desc[UR4][R12.64+0x4] ;  /* 0x000004040c037981 */ /* 0x000ea2000c1e1900 */
[----:B---3--:R-:W-:-:S06]  /*0110*/  IMAD.WIDE R6, R0, 0x8, R6 ;  /* 0x0000000800067825 */ /* 0x008fcc00078e0206 */
[----:B------:R-:W5:Y:S01]  /*0120*/  LDG.E.64 R6, desc[UR4][R6.64] ;  /* 0x0000000406067981 */ /* 0x000f62000c1e1b00 */
[----:B------:R-:W-:Y:S01]  /*0130*/  BSSY.RECONVERGENT B0, `(.L_x_102) ;  /* 0x000006c000007945 */ /* 0x000fe20003800200 */
[----:B------:R-:W-:Y:S02]  /*0140*/  IMAD.MOV.U32 R4, RZ, RZ, 0x0 ;  /* 0x00000000ff047424 */ /* 0x000fe400078e00ff */
[----:B------:R-:W-:Y:S01]  /*0150*/  IMAD.MOV.U32 R5, RZ, RZ, 0x3ff00000 ;  /* 0x3ff00000ff057424 */ /* 0x000fe200078e00ff */
[----:B--2---:R-:W-:-:S13]  /*0160*/  ISETP.GE.AND P0, PT, R8, R3, PT ;  /* 0x000000030800720c */ /* 0x004fda0003f06270 */
[----:B------:R-:W-:Y:S05]  /*0170*/  @P0 BRA `(.L_x_103) ;  /* 0x00000004009c0947 */ /* 0x000fea0003800000 */
[--C-:B------:R-:W-:Y:S01]  /*0180*/  IMAD.IADD R2, R3, 0x1, -R8.reuse ;  /* 0x0000000103027824 */ /* 0x100fe200078e0a08 */
[----:B------:R-:W-:Y:S01]  /*0190*/  BSSY.RECONVERGENT B1, `(.L_x_104) ;  /* 0x0000020000017945 */ /* 0x000fe20003800200 */
[----:B------:R-:W-:Y:S02]  /*01a0*/  IMAD.MOV.U32 R4, RZ, RZ, 0x0 ;  /* 0x00000000ff047424 */ /* 0x000fe400078e00ff */
[----:B------:R-:W-:Y:S01]  /*01b0*/  IMAD.MOV.U32 R5, RZ, RZ, 0x3ff00000 ;  /* 0x3ff00000ff057424 */ /* 0x000fe200078e00ff */
[----:B------:R-:W-:Y:S01]  /*01c0*/  LOP3.LUT P0, R9, R2, 0x3, RZ, 0xc0, !PT ;  /* 0x0000000302097812 */ /* 0x000fe2000780c0ff */
[----:B------:R-:W-:-:S12]  /*01d0*/  IMAD.MOV.U32 R2, RZ, RZ, R8 ;  /* 0x000000ffff027224 */ /* 0x000fd800078e0008 */
[----:B------:R-:W-:Y:S05]  /*01e0*/  @!P0 BRA `(.L_x_105) ;  /* 0x0000000000688947 */ /* 0x000fea0003800000 */
[----:B------:R-:W0:Y:S01]  /*01f0*/  LDC.64 R10, c[0x0][0x3b0] ;  /* 0x0000ec00ff0a7b82 */ /* 0x000e220000000a00 */
[----:B------:R-:W-:Y:S02]  /*0200*/  IMAD.MOV R9, RZ, RZ, -R9 ;  /* 0x000000ffff097224 */ /* 0x000fe400078e0a09 */
[----:B------:R-:W-:Y:S02]  /*0210*/  IMAD.MOV.U32 R2, RZ, RZ, R8 ;  /* 0x000000ffff027224 */ /* 0x000fe400078e0008 */
[----:B------:R-:W-:Y:S02]  /*0220*/  IMAD.MOV.U32 R4, RZ, RZ, 0x0 ;  /* 0x00000000ff047424 */ /* 0x000fe400078e00ff */
[----:B------:R-:W-:Y:S01]  /*0230*/  IMAD.MOV.U32 R5, RZ, RZ, 0x3ff00000 ;  /* 0x3ff00000ff057424 */ /* 0x000fe200078e00ff */
[----:B------:R-:W1:Y:S08]  /*0240*/  LDC.64 R12, c[0x0][0x3a0] ;  /* 0x0000e800ff0c7b82 */ /* 0x000e700000000a00 */
[----:B------:R-:W2:Y:S02]  /*0250*/  LDC.64 R14, c[0x0][0x398] ;  /* 0x0000e600ff0e7b82 */ /* 0x000ea40000000a00 */
.L_x_109:
[----:B--2---:R-:W-:-:S06]  /*0260*/  IMAD.WIDE R16, R2, 0x4, R14 ;  /* 0x0000000402107825 */ /* 0x004fcc00078e020e */
[----:B------:R-:W2:Y:S01]  /*0270*/  LDG.E R17, desc[UR4][R16.64] ;  /* 0x0000000410117981 */ /* 0x000ea2000c1e1900 */
[----:B------:R-:W-:Y:S01]  /*0280*/  VIADD R9, R9, 0x1 ;  /* 0x0000000109097836 */ /* 0x000fe20000000000 */
[----:B------:R-:W-:Y:S01]  /*0290*/  BSSY.RECONVERGENT B2, `(.L_x_106) ;  /* 0x000000d000027945 */ /* 0x000fe20003800200 */
[----:B-1----:R-:W-:-:S03]  /*02a0*/  IMAD.WIDE R18, R2, 0x8, R12 ;  /* 0x0000000802127825 */ /* 0x002fc600078e020c */
[----:B------:R-:W-:Y:S02]  /*02b0*/  ISETP.NE.AND P1, PT, R9, RZ, PT ;  /* 0x000000ff0900720c */ /* 0x000fe40003f25270 */
[----:B--2---:R-:W-:-:S13]  /*02c0*/  ISETP.GT.AND P0, PT, R17, R0, PT ;  /* 0x000000001100720c */ /* 0x004fda0003f04270 */
[----:B-----5:R-:W-:Y:S05]  /*02d0*/  @P0 BRA `(.L_x_107) ;  /* 0x0000000000100947 */ /* 0x020fea0003800000 */
[----:B------:R-:W-:-:S13]  /*02e0*/  ISETP.NE.AND P0, PT, R17, R0, PT ;  /* 0x000000001100720c */ /* 0x000fda0003f05270 */
[----:B------:R-:W-:Y:S05]  /*02f0*/  @P0 BRA `(.L_x_108) ;  /* 0x0000000000180947 */ /* 0x000fea0003800000 */
[----:B------:R1:W5:Y:S01]  /*0300*/  LDG.E.64 R4, desc[UR4][R18.64] ;  /* 0x0000000412047981 */ /* 0x000362000c1e1b00 */
[----:B------:R-:W-:Y:S05]  /*0310*/  BRA `(.L_x_108) ;  /* 0x0000000000107947 */ /* 0x000fea0003800000 */
.L_x_107:
[----:B0-----:R-:W-:Y:S01]  /*0320*/  IMAD.WIDE R16, R17, 0x8, R10 ;  /* 0x0000000811107825 */ /* 0x001fe200078e020a */
[----:B------:R-:W2:Y:S05]  /*0330*/  LDG.E.64 R18, desc[UR4][R18.64] ;  /* 0x0000000412127981 */ /* 0x000eaa000c1e1b00 */
[----:B------:R-:W2:Y:S02]  /*0340*/  LDG.E.64 R16, desc[UR4][R16.64] ;  /* 0x0000000410107981 */ /* 0x000ea4000c1e1b00 */
[----:B--2--5:R-:W-:-:S11]  /*0350*/  DFMA R6, -R18, R16, R6 ;  /* 0x000000101206722b */ /* 0x024fd60000000106 */
.L_x_108:
[----:B------:R-:W-:Y:S05]  /*0360*/  BSYNC.RECONVERGENT B2 ;  /* 0x0000000000027941 */ /* 0x000fea0003800200 */
.L_x_106:
[----:B------:R-:W-:Y:S01]  /*0370*/  VIADD R2, R2, 0x1 ;  /* 0x0000000102027836 */ /* 0x000fe20000000000 */
[----:B------:R-:W-:Y:S06]  /*0380*/  @P1 BRA `(.L_x_109) ;  /* 0xfffffffc00b41947 */ /* 0x000fec000383ffff */
.L_x_105:
[----:B------:R-:W-:Y:S05]  /*0390*/  BSYNC.RECONVERGENT B1 ;  /* 0x0000000000017941 */ /* 0x000fea0003800200 */
.L_x_104:
[----:B------:R-:W-:-:S05]  /*03a0*/  IMAD.IADD R8, R8, 0x1, -R3 ;  /* 0x0000000108087824 */ /* 0x000fca00078e0a03 */
[----:B------:R-:W-:-:S13]  /*03b0*/  ISETP.GT.U32.AND P0, PT, R8, -0x4, PT ;  /* 0xfffffffc0800780c */ /* 0x000fda0003f04070 */
[----:B------:R-:W-:Y:S05]  /*03c0*/  @P0 BRA `(.L_x_103) ;  /* 0x0000000400080947 */ /* 0x000fea0003800000 */
[----:B0-----:R-:W0:Y:S01]  /*03d0*/  LDC.64 R10, c[0x0][0x398] ;  /* 0x0000e600ff0a7b82 */ /* 0x001e220000000a00 */
[----:B------:R-:W-:-:S07]  /*03e0*/  IMAD.IADD R3, R2, 0x1, -R3 ;  /* 0x0000000102037824 */ /* 0x000fce00078e0a03 */
[----:B------:R-:W2:Y:S08]  /*03f0*/  LDC.64 R12, c[0x0][0x3a0] ;  /* 0x0000e800ff0c7b82 */ /* 0x000eb00000000a00 */
[----:B------:R-:W3:Y:S01]  /*0400*/  LDC.64 R8, c[0x0][0x3b0] ;  /* 0x0000ec00ff087b82 */ /* 0x000ee20000000a00 */
[----:B0-----:R-:W-:-:S05]  /*0410*/  IADD3 R10, P0, PT, R10, 0x8, RZ ;  /* 0x000000080a0a7810 */ /* 0x001fca0007f1e0ff */
[----:B------:R-:W-:Y:S01]  /*0420*/  IMAD.X R11, RZ, RZ, R11, P0 ;  /* 0x000000ffff0b7224 */ /* 0x000fe200000e060b */
[----:B--2---:R-:W-:-:S05]  /*0430*/  IADD3 R12, P1, PT, R12, 0x10, RZ ;  /* 0x000000100c0c7810 */ /* 0x004fca0007f3e0ff */
[----:B------:R-:W-:-:S08]  /*0440*/  IMAD.X R13, RZ, RZ, R13, P1 ;  /* 0x000000ffff0d7224 */ /* 0x000fd000008e060d */
.L_x_122:
[----:B------:R-:W-:-:S05]  /*0450*/  IMAD.WIDE R16, R2, 0x4, R10 ;  /* 0x0000000402107825 */ /* 0x000fca00078e020a */
[----:B--2---:R-:W2:Y:S01]  /*0460*/  LDG.E R21, desc[UR4][R16.64+-0x8] ;  /* 0xfffff80410157981 */ /* 0x004ea2000c1e1900 */
[----:B------:R-:W-:Y:S01]  /*0470*/  VIADD R3, R3, 0x4 ;  /* 0x0000000403037836 */ /* 0x000fe20000000000 */
[----:B------:R-:W-:Y:S01]  /*0480*/  BSSY.RECONVERGENT B1, `(.L_x_110) ;  /* 0x000000d000017945 */ /* 0x000fe20003800200 */
[----:B01--4-:R-:W-:-:S03]  /*0490*/  IMAD.WIDE R14, R2, 0x8, R12 ;  /* 0x00000008020e7825 */ /* 0x013fc600078e020c */
[----:B------:R-:W-:Y:S02]  /*04a0*/  ISETP.NE.AND P0, PT, R3, RZ, PT ;  /* 0x000000ff0300720c */ /* 0x000fe40003f05270 */
[----:B--2---:R-:W-:-:S13]  /*04b0*/  ISETP.GT.AND P1, PT, R21, R0, PT ;  /* 0x000000001500720c */ /* 0x004fda0003f24270 */
[----:B------:R-:W-:Y:S05]  /*04c0*/  @!P1 BRA `(.L_x_111) ;  /* 0x0000000000149947 */ /* 0x000fea0003800000 */
[----:B---3--:R-:W-:Y:S01]  /*04d0*/  IMAD.WIDE R20, R21, 0x8, R8 ;  /* 0x0000000815147825 */ /* 0x008fe200078e0208 */
[----:B-1----:R-:W2:Y:S05]  /*04e0*/  LDG.E.64 R18, desc[UR4][R14.64+-0x10] ;  /* 0xfffff0040e127981 */ /* 0x002eaa000c1e1b00 */
[----:B------:R-:W2:Y:S02]  /*04f0*/  LDG.E.64 R20, desc[UR4][R20.64] ;  /* 0x0000000414147981 */ /* 0x000ea4000c1e1b00 */
[----:B--2--5:R-:W-:Y:S01]  /*0500*/  DFMA R6, -R18, R20, R6 ;  /* 0x000000141206722b */ /* 0x024fe20000000106 */
[----:B------:R-:W-:Y:S10]  /*0510*/  BRA `(.L_x_112) ;  /* 0x00000000000c7947 */ /* 0x000ff40003800000 */
.L_x_111:
[----:B------:R-:W-:-:S13]  /*0520*/  ISETP.NE.AND P1, PT, R21, R0, PT ;  /* 0x000000001500720c */ /* 0x000fda0003f25270 */
[----:B------:R-:W-:Y:S05]  /*0530*/  @P1 BRA `(.L_x_112) ;  /* 0x0000000000041947 */ /* 0x000fea0003800000 */
[----:B-----5:R0:W5:Y:S02]  /*0540*/  LDG.E.64 R4, desc[UR4][R14.64+-0x10] ;  /* 0xfffff0040e047981 */ /* 0x020164000c1e1b00 */
.L_x_112:
[----:B------:R-:W-:Y:S05]  /*0550*/  BSYNC.RECONVERGENT B1 ;  /* 0x0000000000017941 */ /* 0x000fea0003800200 */
.L_x_110:
[----:B-1----:R-:W2:Y:S01]  /*0560*/  LDG.E R19, desc[UR4][R16.64+-0x4] ;  /* 0xfffffc0410137981 */ /* 0x002ea2000c1e1900 */
[----:B------:R-:W-:Y:S01]  /*0570*/  BSSY.RECONVERGENT B1, `(.L_x_113) ;  /* 0x000000b000017945 */ /* 0x000fe20003800200 */
[----:B--2---:R-:W-:-:S13]  /*0580*/  ISETP.GT.AND P1, PT, R19, R0, PT ;  /* 0x000000001300720c */ /* 0x004fda0003f24270 */
[----:B------:R-:W-:Y:S05]  /*0590*/  @P1 BRA `(.L_x_114) ;  /* 0x0000000000101947 */ /* 0x000fea0003800000 */
[----:B------:R-:W-:-:S13]  /*05a0*/  ISETP.NE.AND P1, PT, R19, R0, PT ;  /* 0x000000001300720c */ /* 0x000fda0003f25270 */
[----:B------:R-:W-:Y:S05]  /*05b0*/  @P1 BRA `(.L_x_115) ;  /* 0x0000000000181947 */ /* 0x000fea0003800000 */
[----:B-----5:R1:W5:Y:S01]  /*05c0*/  LDG.E.64 R4, desc[UR4][R14.64+-0x8] ;  /* 0xfffff8040e047981 */ /* 0x020362000c1e1b00 */
[----:B------:R-:W-:Y:S05]  /*05d0*/  BRA `(.L_x_115) ;  /* 0x0000000000107947 */ /* 0x000fea0003800000 */
.L_x_114:
[----:B---3--:R-:W-:Y:S01]  /*05e0*/  IMAD.WIDE R18, R19, 0x8, R8 ;  /* 0x0000000813127825 */ /* 0x008fe200078e0208 */
[----:B------:R-:W2:Y:S05]  /*05f0*/  LDG.E.64 R20, desc[UR4][R14.64+-0x8] ;  /* 0xfffff8040e147981 */ /* 0x000eaa000c1e1b00 */
[----:B------:R-:W2:Y:S02]  /*0600*/  LDG.E.64 R18, desc[UR4][R18.64] ;  /* 0x0000000412127981 */ /* 0x000ea4000c1e1b00 */
[----:B--2--5:R-:W-:-:S11]  /*0610*/  DFMA R6, -R20, R18, R6 ;  /* 0x000000121406722b */ /* 0x024fd60000000106 */
.L_x_115:
[----:B------:R-:W-:Y:S05]  /*0620*/  BSYNC.RECONVERGENT B1 ;  /* 0x0000000000017941 */ /* 0x000fea0003800200 */
.L_x_113:
[----:B------:R-:W2:Y:S01]  /*0630*/  LDG.E R19, desc[UR4][R16.64] ;  /* 0x0000000410137981 */ /* 0x000ea2000c1e1900 */
[----:B------:R-:W-:Y:S01]  /*0640*/  BSSY.RECONVERGENT B1, `(.L_x_116) ;  /* 0x000000b000017945 */ /* 0x000fe20003800200 */
[----:B--2---:R-:W-:-:S13]  /*0650*/  ISETP.GT.AND P1, PT, R19, R0, PT ;  /* 0x000000001300720c */ /* 0x004fda0003f24270 */
[----:B------:R-:W-:Y:S05]  /*0660*/  @P1 BRA `(.L_x_117) ;  /* 0x0000000000101947 */ /* 0x000fea0003800000 */
[----:B------:R-:W-:-:S13]  /*0670*/  ISETP.NE.AND P1, PT, R19, R0, PT ;  /* 0x000000001300720c */ /* 0x000fda0003f25270 */
[----:B------:R-:W-:Y:S05]  /*0680*/  @P1 BRA `(.L_x_118) ;  /* 0x0000000000181947 */ /* 0x000fea0003800000 */
[----:B-----5:R2:W5:Y:S01]  /*0690*/  LDG.E.64 R4, desc[UR4][R14.64] ;  /* 0x000000040e047981 */ /* 0x020562000c1e1b00 */
[----:B------:R-:W-:Y:S05]  /*06a0*/  BRA `(.L_x_118) ;  /* 0x0000000000107947 */ /* 0x000fea0003800000 */
.L_x_117:
[----:B---3--:R-:W-:Y:S01]  /*06b0*/  IMAD.WIDE R18, R19, 0x8, R8 ;  /* 0x0000000813127825 */ /* 0x008fe200078e0208 */
[----:B------:R-:W2:Y:S05]  /*06c0*/  LDG.E.64 R20, desc[UR4][R14.64] ;  /* 0x000000040e147981 */ /* 0x000eaa000c1e1b00 */
[----:B------:R-:W2:Y:S02]  /*06d0*/  LDG.E.64 R18, desc[UR4][R18.64] ;  /* 0x0000000412127981 */ /* 0x000ea4000c1e1b00 */
[----:B--2--5:R-:W-:-:S11]  /*06e0*/  DFMA R6, -R20, R18, R6 ;  /* 0x000000121406722b */ /* 0x024fd60000000106 */
.L_x_118:
[----:B------:R-:W-:Y:S05]  /*06f0*/  BSYNC.RECONVERGENT B1 ;  /* 0x0000000000017941 */ /* 0x000fea0003800200 */
.L_x_116:
[----:B------:R-:W4:Y:S01]  /*0700*/  LDG.E R17, desc[UR4][R16.64+0x4] ;  /* 0x0000040410117981 */ /* 0x000f22000c1e1900 */
[----:B------:R-:W-:Y:S01]  /*0710*/  BSSY.RECONVERGENT B1, `(.L_x_119) ;  /* 0x000000b000017945 */ /* 0x000fe20003800200 */
[----:B----4-:R-:W-:-:S13]  /*0720*/  ISETP.GT.AND P1, PT, R17, R0, PT ;  /* 0x000000001100720c */ /* 0x010fda0003f24270 */
[----:B------:R-:W-:Y:S05]  /*0730*/  @P1 BRA `(.L_x_120) ;  /* 0x0000000000101947 */ /* 0x000fea0003800000 */
[----:B------:R-:W-:-:S13]  /*0740*/  ISETP.NE.AND P1, PT, R17, R0, PT ;  /* 0x000000001100720c */ /* 0x000fda0003f25270 */
[----:B------:R-:W-:Y:S05]  /*0750*/  @P1 BRA `(.L_x_121) ;  /* 0x0000000000181947 */ /* 0x000fea0003800000 */
[----:B-----5:R4:W5:Y:S01]  /*0760*/  LDG.E.64 R4, desc[UR4][R14.64+0x8] ;  /* 0x000008040e047981 */ /* 0x020962000c1e1b00 */
[----:B------:R-:W-:Y:S05]  /*0770*/  BRA `(.L_x_121) ;  /* 0x0000000000107947 */ /* 0x000fea0003800000 */
.L_x_120:
[----:B---3--:R-:W-:Y:S01]  /*0780*/  IMAD.WIDE R16, R17, 0x8, R8 ;  /* 0x0000000811107825 */ /* 0x008fe200078e0208 */
[----:B012---:R-:W2:Y:S05]  /*0790*/  LDG.E.64 R14, desc[UR4][R14.64+0x8] ;  /* 0x000008040e0e7981 */ /* 0x007eaa000c1e1b00 */
[----:B------:R-:W2:Y:S02]  /*07a0*/  LDG.E.64 R16, desc[UR4][R16.64] ;  /* 0x0000000410107981 */ /* 0x000ea4000c1e1b00 */
[----:B--2--5:R-:W-:-:S11]  /*07b0*/  DFMA R6, -R14, R16, R6 ;  /* 0x000000100e06722b */ /* 0x024fd60000000106 */
.L_x_121:
[----:B------:R-:W-:Y:S05]  /*07c0*/  BSYNC.RECONVERGENT B1 ;  /* 0x0000000000017941 */ /* 0x000fea0003800200 */
.L_x_119:
[----:B------:R-:W-:Y:S01]  /*07d0*/  VIADD R2, R2, 0x4 ;  /* 0x0000000402027836 */ /* 0x000fe20000000000 */
[----:B------:R-:W-:Y:S06]  /*07e0*/  @P0 BRA `(.L_x_122) ;  /* 0xfffffffc00180947 */ /* 0x000fec000383ffff */
.L_x_103:
[----:B------:R-:W-:Y:S05]  /*07f0*/  BSYNC.RECONVERGENT B0 ;  /* 0x0000000000007941 */ /* 0x000fea0003800200 */
.L_x_102:
[----:B-----5:R-:W3:Y:S01]  /*0800*/  MUFU.RCP64H R3, R5 ;  /* 0x0000000500037308 */ /* 0x020ee20000001800 */
[----:B------:R-:W-:Y:S01]  /*0810*/  IMAD.MOV.U32 R2, RZ, RZ, 0x1 ;  /* 0x00000001ff027424 */ /* 0x000fe200078e00ff */
[----:B------:R-:W-:Y:S01]  /*0820*/  FSETP.GEU.AND P1, PT, |R7|, 6.5827683646048100446e-37, PT ;  /* 0x036000000700780b */ /* 0x000fe20003f2e200 */
[----:B------:R-:W-:Y:S04]  /*0830*/  BSSY.RECONVERGENT B0, `(.L_x_123) ;  /* 0x000000e000007945 */ /* 0x000fe80003800200 */
[----:B---3--:R-:W-:-:S08]  /*0840*/  DFMA R8, R2, -R4, 1 ;  /* 0x3ff000000208742b */ /* 0x008fd00000000804 */
[----:B------:R-:W-:-:S08]  /*0850*/  DFMA R8, R8, R8, R8 ;  /* 0x000000080808722b */ /* 0x000fd00000000008 */
[----:B------:R-:W-:-:S08]  /*0860*/  DFMA R8, R2, R8, R2 ;  /* 0x000000080208722b */ /* 0x000fd00000000002 */
[----:B------:R-:W-:-:S08]  /*0870*/  DFMA R2, R8, -R4, 1 ;  /* 0x3ff000000802742b */ /* 0x000fd00000000804 */
[----:B------:R-:W-:-:S08]  /*0880*/  DFMA R2, R8, R2, R8 ;  /* 0x000000020802722b */ /* 0x000fd00000000008 */
[----:B------:R-:W-:-:S08]  /*0890*/  DMUL R8, R2, R6 ;  /* 0x0000000602087228 */ /* 0x000fd00000000000 */
[----:B0-----:R-:W-:-:S08]  /*08a0*/  DFMA R10, R8, -R4, R6 ;  /* 0x80000004080a722b */ /* 0x001fd00000000006 */
[----:B------:R-:W-:-:S10]  /*08b0*/  DFMA R2, R2, R10, R8 ;  /* 0x0000000a0202722b */ /* 0x000fd40000000008 */
[----:B------:R-:W-:-:S05]  /*08c0*/  FFMA R8, RZ, R5, R3 ;  /* 0x00000005ff087223 */ /* 0x000fca0000000003 */
[----:B------:R-:W-:-:S13]  /*08d0*/  FSETP.GT.AND P0, PT, |R8|, 1.469367938527859385e-39, PT ;  /* 0x001000000800780b */ /* 0x000fda0003f04200 */
[----:B------:R-:W-:Y:S05]  /*08e0*/  @P0 BRA P1, `(.L_x_124) ;  /* 0x0000000000080947 */ /* 0x000fea0000800000 */
[----:B------:R-:W-:-:S07]  /*08f0*/  MOV R10, 0x910 ;  /* 0x00000910000a7802 */ /* 0x000fce0000000f00 */
[----:B-12-4-:R-:W-:Y:S05]  /*0900*/  CALL.REL.NOINC `($__internal_6_$__cuda_sm20_div_rn_f64_full) ;  /* 0x0000000000147944 */ /* 0x016fea0003c00000 */
.L_x_124:
[----:B------:R-:W-:Y:S05]  /*0910*/  BSYNC.RECONVERGENT B0 ;  /* 0x0000000000007941 */ /* 0x000fea0003800200 */
.L_x_123:
[----:B------:R-:W0:Y:S02]  /*0920*/  LDC.64 R4, c[0x0][0x3b0] ;  /* 0x0000ec00ff047b82 */ /* 0x000e240000000a00 */
[----:B0-----:R-:W-:-:S05]  /*0930*/  IMAD.WIDE R4, R0, 0x8, R4 ;  /* 0x0000000800047825 */ /* 0x001fca00078e0204 */
[----:B------:R-:W-:Y:S01]  /*0940*/  STG.E.64 desc[UR4][R4.64], R2 ;  /* 0x0000000204007986 */ /* 0x000fe2000c101b04 */
[----:B------:R-:W-:Y:S05]  /*0950*/  EXIT ;  /* 0x000000000000794d */ /* 0x000fea0003800000 */
        .weak           $__internal_6_$__cuda_sm20_div_rn_f64_full
        .type           $__internal_6_$__cuda_sm20_div_rn_f64_full,@function
        .size           $__internal_6_$__cuda_sm20_div_rn_f64_full,(.L_x_236 - $__internal_6_$__cuda_sm20_div_rn_f64_full)
$__internal_6_$__cuda_sm20_div_rn_f64_full:
[C---:B------:R-:W-:Y:S01]  /*0960*/  FSETP.GEU.AND P0, PT, |R5|.reuse, 1.469367938527859385e-39, PT ;  /* 0x001000000500780b */ /* 0x040fe20003f0e200 */
[----:B------:R-:W-:Y:S01]  /*0970*/  IMAD.MOV.U32 R16, RZ, RZ, 0x1 ;  /* 0x00000001ff107424 */ /* 0x000fe200078e00ff */
[----:B------:R-:W-:Y:S01]  /*0980*/  LOP3.LUT R2, R5, 0x800fffff, RZ, 0xc0, !PT ;  /* 0x800fffff05027812 */ /* 0x000fe200078ec0ff */
[----:B------:R-:W-:Y:S01]  /*0990*/  BSSY.RECONVERGENT B1, `(.L_x_125) ;  /* 0x0000055000017945 */ /* 0x000fe20003800200 */
[C---:B------:R-:W-:Y:S02]  /*09a0*/  FSETP.GEU.AND P2, PT, |R7|.reuse, 1.469367938527859385e-39, PT ;  /* 0x001000000700780b */ /* 0x040fe40003f4e200 */
[----:B------:R-:W-:Y:S01]  /*09b0*/  LOP3.LUT R3, R2, 0x3ff00000, RZ, 0xfc, !PT ;  /* 0x3ff0000002037812 */ /* 0x000fe200078efcff */
[----:B------:R-:W-:Y:S01]  /*09c0*/  IMAD.MOV.U32 R2, RZ, RZ, R4 ;  /* 0x000000ffff027224 */ /* 0x000fe200078e0004 */
[----:B------:R-:W-:Y:S02]  /*09d0*/  LOP3.LUT R11, R7, 0x7ff00000, RZ, 0xc0, !PT ;  /* 0x7ff00000070b7812 */ /* 0x000fe400078ec0ff */
[----:B------:R-:W-:-:S03]  /*09e0*/  LOP3.LUT R14, R5, 0x7ff00000, RZ, 0xc0, !PT ;  /* 0x7ff00000050e7812 */ /* 0x000fc600078ec0ff */
[----:B------:R-:W-:Y:S01]  /*09f0*/  @!P0 DMUL R2, R4, 8.98846567431157953865e+307 ;  /* 0x7fe0000004028828 */ /* 0x000fe20000000000 */
[----:B------:R-:W-:-:S03]  /*0a00*/  ISETP.GE.U32.AND P1, PT, R11, R14, PT ;  /* 0x0000000e0b00720c */ /* 0x000fc60003f26070 */
[----:B------:R-:W-:Y:S01]  /*0a10*/  @!P2 LOP3.LUT R12, R5, 0x7ff00000, RZ, 0xc0, !PT ;  /* 0x7ff00000050ca812 */ /* 0x000fe200078ec0ff */
[----:B------:R-:W-:Y:S01]  /*0a20*/  @!P2 IMAD.MOV.U32 R18, RZ, RZ, RZ ;  /* 0x000000ffff12a224 */ /* 0x000fe200078e00ff */
[----:B------:R-:W0:Y:S02]  /*0a30*/  MUFU.RCP64H R17, R3 ;  /* 0x0000000300117308 */ /* 0x000e240000001800 */
[----:B------:R-:W-:Y:S01]  /*0a40*/  @!P2 ISETP.GE.U32.AND P3, PT, R11, R12, PT ;  /* 0x0000000c0b00a20c */ /* 0x000fe20003f66070 */
[----:B------:R-:W-:-:S05]  /*0a50*/  IMAD.MOV.U32 R12, RZ, RZ, 0x1ca00000 ;  /* 0x1ca00000ff0c7424 */ /* 0x000fca00078e00ff */
[----:B------:R-:W-:-:S04]  /*0a60*/  @!P2 SEL R13, R12, 0x63400000, !P3 ;  /* 0x634000000c0da807 */ /* 0x000fc80005800000 */
[----:B------:R-:W-:-:S04]  /*0a70*/  @!P2 LOP3.LUT R13, R13, 0x80000000, R7, 0xf8, !PT ;  /* 0x800000000d0da812 */ /* 0x000fc800078ef807 */
[----:B------:R-:W-:Y:S01]  /*0a80*/  @!P2 LOP3.LUT R19, R13, 0x100000, RZ, 0xfc, !PT ;  /* 0x001000000d13a812 */ /* 0x000fe200078efcff */
        /* <DEDUP_REMOVED lines=8> */
[----:B------:R-:W-:Y:S01]  /*0b10*/  DFMA R16, R16, R20, R16 ;  /* 0x000000141010722b */ /* 0x000fe20000000010 */
[----:B------:R-:W-:Y:S02]  /*0b20*/  IMAD.MOV.U32 R21, RZ, RZ, R11 ;  /* 0x000000ffff157224 */ /* 0x000fe400078e000b */
[----:B------:R-:W-:Y:S01]  /*0b30*/  IMAD.MOV.U32 R20, RZ, RZ, R14 ;  /* 0x000000ffff147224 */ /* 0x000fe200078e000e */
[----:B------:R-:W-:Y:S02]  /*0b40*/  @!P0 LOP3.LUT R20, R3, 0x7ff00000, RZ, 0xc0, !PT ;  /* 0x7ff0000003148812 */ /* 0x000fe400078ec0ff */
[----:B------:R-:W-:Y:S02]  /*0b50*/  @!P2 LOP3.LUT R21, R9, 0x7ff00000, RZ, 0xc0, !PT ;  /* 0x7ff000000915a812 */ /* 0x000fe400078ec0ff */
[----:B------:R-:W-:Y:S01]  /*0b60*/  DMUL R18, R16, R8 ;  /* 0x0000000810127228 */ /* 0x000fe20000000000 */
[----:B------:R-:W-:Y:S02]  /*0b70*/  VIADD R22, R20, 0xffffffff ;  /* 0xffffffff14167836 */ /* 0x000fe40000000000 */
[----:B------:R-:W-:-:S05]  /*0b80*/  VIADD R13, R21, 0xffffffff ;  /* 0xffffffff150d7836 */ /* 0x000fca0000000000 */
[----:B------:R-:W-:Y:S01]  /*0b90*/  DFMA R14, R18, -R2, R8 ;  /* 0x80000002120e722b */ /* 0x000fe20000000008 */
[----:B------:R-:W-:-:S04]  /*0ba0*/  ISETP.GT.U32.AND P0, PT, R13, 0x7feffffe, PT ;  /* 0x7feffffe0d00780c */ /* 0x000fc80003f04070 */
[----:B------:R-:W-:-:S03]  /*0bb0*/  ISETP.GT.U32.OR P0, PT, R22, 0x7feffffe, P0 ;  /* 0x7feffffe1600780c */ /* 0x000fc60000704470 */
[----:B------:R-:W-:-:S10]  /*0bc0*/  DFMA R14, R16, R14, R18 ;  /* 0x0000000e100e722b */ /* 0x000fd40000000012 */
[----:B------:R-:W-:Y:S05]  /*0bd0*/  @P0 BRA `(.L_x_126) ;  /* 0x00000000006c0947 */ /* 0x000fea0003800000 */
[----:B------:R-:W-:-:S04]  /*0be0*/  LOP3.LUT R16, R5, 0x7ff00000, RZ, 0xc0, !PT ;  /* 0x7ff0000005107812 */ /* 0x000fc800078ec0ff */
[CC--:B------:R-:W-:Y:S02]  /*0bf0*/  VIADDMNMX R6, R11.reuse, -R16.reuse, 0xb9600000, !PT ;  /* 0xb96000000b067446 */ /* 0x0c0fe40007800910 */
[----:B------:R-:W-:Y:S02]  /*0c00*/  ISETP.GE.U32.AND P0, PT, R11, R16, PT ;  /* 0x000000100b00720c */ /* 0x000fe40003f06070 */
[----:B------:R-:W-:Y:S02]  /*0c10*/  VIMNMX R6, PT, PT, R6, 0x46a00000, PT ;  /* 0x46a0000006067848 */ /* 0x000fe40003fe0100 */
[----:B------:R-:W-:-:S05]  /*0c20*/  SEL R11, R12, 0x63400000, !P0 ;  /* 0x634000000c0b7807 */ /* 0x000fca0004000000 */
[----:B------:R-:W-:Y:S02]  /*0c30*/  IMAD.IADD R11, R6, 0x1, -R11 ;  /* 0x00000001060b7824 */ /* 0x000fe400078e0a0b */
[----:B------:R-:W-:Y:S02]  /*0c40*/  IMAD.MOV.U32 R6, RZ, RZ, RZ ;  /* 0x000000ffff067224 */ /* 0x000fe400078e00ff */
        /* <DEDUP_REMOVED lines=20> */
.L_x_126:
        /* <DEDUP_REMOVED lines=16> */
.L_x_129:
[----:B------:R-:W-:Y:S01]  /*0e90*/  LOP3.LUT R13, R5, 0x80000, RZ, 0xfc, !PT ;  /* 0x00080000050d7812 */ /* 0x000fe200078efcff */
[----:B------:R-:W-:Y:S01]  /*0ea0*/  IMAD.MOV.U32 R12, RZ, RZ, R4 ;  /* 0x000000ffff0c7224 */ /* 0x000fe200078e0004 */
[----:B------:R-:W-:Y:S06]  /*0eb0*/  BRA `(.L_x_127) ;  /* 0x0000000000087947 */ /* 0x000fec0003800000 */
.L_x_128:
[----:B------:R-:W-:Y:S01]  /*0ec0*/  LOP3.LUT R13, R7, 0x80000, RZ, 0xfc, !PT ;  /* 0x00080000070d7812 */ /* 0x000fe200078efcff */
[----:B------:R-:W-:-:S07]  /*0ed0*/  IMAD.MOV.U32 R12, RZ, RZ, R6 ;  /* 0x000000ffff0c7224 */ /* 0x000fce00078e0006 */
.L_x_127:
[----:B------:R-:W-:Y:S05]  /*0ee0*/  BSYNC.RECONVERGENT B1 ;  /* 0x0000000000017941 */ /* 0x000fea0003800200 */
.L_x_125:
[----:B------:R-:W-:Y:S02]  /*0ef0*/  IMAD.MOV.U32 R11, RZ, RZ, 0x0 ;  /* 0x00000000ff0b7424 */ /* 0x000fe400078e00ff */
[----:B------:R-:W-:Y:S02]  /*0f00*/  IMAD.MOV.U32 R2, RZ, RZ, R12 ;  /* 0x000000ffff027224 */ /* 0x000fe400078e000c */
[----:B------:R-:W-:Y:S01]  /*0f10*/  IMAD.MOV.U32 R3, RZ, RZ, R13 ;  /* 0x000000ffff037224 */ /* 0x000fe200078e000d */
[----:B------:R-:W-:Y:S06]  /*0f20*/  RET.REL.NODEC R10 `(sparse_trsv_upper_level_f64) ;  /* 0xfffffff00a347950 */ /* 0x000fec0003c3ffff */
.L_x_130:
        /* <DEDUP_REMOVED lines=13> */
.L_x_236:


//--------------------- .text.sparse_trsv_upper_level_f32 --------------------------
	.section	.text.sparse_trsv_upper_level_f32,"ax",@progbits
	.align	128
        .global         sparse_trsv_upper_level_f32
        .type           sparse_trsv_upper_level_f32,@function
        .size           sparse_trsv_upper_level_f32,(.L_x_237 - sparse_trsv_upper_level_f32)
        .other          sparse_trsv_upper_level_f32,@"STO_CUDA_ENTRY STV_DEFAULT"
sparse_trsv_upper_level_f32:
.text.sparse_trsv_upper_level_f32:
        /* <DEDUP_REMOVED lines=17> */
[----:B---3--:R-:W-:-:S05]  /*0110*/  IMAD.WIDE R10, R2, 0x4, R10 ;  /* 0x00000004020a7825 */ /* 0x008fca00078e020a */
[----:B------:R0:W5:Y:S01]  /*0120*/  LDG.E R4, desc[UR4][R10.64] ;  /* 0x000000040a047981 */ /* 0x000162000c1e1900 */
[----:B------:R-:W-:Y:S01]  /*0130*/  BSSY.RECONVERGENT B0, `(.L_x_131) ;  /* 0x0000069000007945 */ /* 0x000fe20003800200 */
[----:B------:R-:W-:Y:S01]  /*0140*/  IMAD.MOV.U32 R3, RZ, RZ, 0x3f800000 ;  /* 0x3f800000ff037424 */ /* 0x000fe200078e00ff */
[----:B--2---:R-:W-:-:S13]  /*0150*/  ISETP.GE.AND P0, PT, R12, R5, PT ;  /* 0x000000050c00720c */ /* 0x004fda0003f06270 */
[----:B0-----:R-:W-:Y:S05]  /*0160*/  @P0 BRA `(.L_x_132) ;  /* 0x0000000400940947 */ /* 0x001fea0003800000 */
[----:B------:R-:W-:Y:S01]  /*0170*/  IMAD.IADD R0, R5, 0x1, -R12 ;  /* 0x0000000105007824 */ /* 0x000fe200078e0a0c */
[----:B------:R-:W-:Y:S01]  /*0180*/  BSSY.RECONVERGENT B1, `(.L_x_133) ;  /* 0x000001e000017945 */ /* 0x000fe20003800200 */
[----:B------:R-:W-:-:S03]  /*0190*/  IMAD.MOV.U32 R3, RZ, RZ, 0x3f800000 ;  /* 0x3f800000ff037424 */ /* 0x000fc600078e00ff */
[----:B------:R-:W-:Y:S01]  /*01a0*/  LOP3.LUT P0, R13, R0, 0x3, RZ, 0xc0, !PT ;  /* 0x00000003000d7812 */ /* 0x000fe2000780c0ff */
[----:B------:R-:W-:-:S12]  /*01b0*/  IMAD.MOV.U32 R0, RZ, RZ, R12 ;  /* 0x000000ffff007224 */ /* 0x000fd800078e000c */
[----:B------:R-:W-:Y:S05]  /*01c0*/  @!P0 BRA `(.L_x_134) ;  /* 0x0000000000648947 */ /* 0x000fea0003800000 */
[----:B------:R-:W0:Y:S01]  /*01d0*/  LDC.64 R6, c[0x0][0x3b0] ;  /* 0x0000ec00ff067b82 */ /* 0x000e220000000a00 */
[----:B------:R-:W-:Y:S02]  /*01e0*/  IMAD.MOV R13, RZ, RZ, -R13 ;  /* 0x000000ffff0d7224 */ /* 0x000fe400078e0a0d */
[----:B------:R-:W-:Y:S02]  /*01f0*/  IMAD.MOV.U32 R3, RZ, RZ, 0x3f800000 ;  /* 0x3f800000ff037424 */ /* 0x000fe400078e00ff */
[----:B------:R-:W-:-:S03]  /*0200*/  IMAD.MOV.U32 R0, RZ, RZ, R12 ;  /* 0x000000ffff007224 */ /* 0x000fc600078e000c */
[----:B------:R-:W1:Y:S08]  /*0210*/  LDC.64 R8, c[0x0][0x3a0] ;  /* 0x0000e800ff087b82 */ /* 0x000e700000000a00 */
[----:B------:R-:W2:Y:S02]  /*0220*/  LDC.64 R10, c[0x0][0x398] ;  /* 0x0000e600ff0a7b82 */ /* 0x000ea40000000a00 */
.L_x_138:
        /* <DEDUP_REMOVED lines=10> */
[----:B------:R1:W5:Y:S01]  /*02d0*/  LDG.E R3, desc[UR4][R16.64] ;  /* 0x0000000410037981 */ /* 0x000362000c1e1900 */
[----:B------:R-:W-:Y:S05]  /*02e0*/  BRA `(.L_x_137) ;  /* 0x0000000000107947 */ /* 0x000fea0003800000 */
.L_x_136:
[----:B0-----:R-:W-:Y:S01]  /*02f0*/  IMAD.WIDE R14, R15, 0x4, R6 ;  /* 0x000000040f0e7825 */ /* 0x001fe200078e0206 */
[----:B------:R-:W2:Y:S05]  /*0300*/  LDG.E R17, desc[UR4][R16.64] ;  /* 0x0000000410117981 */ /* 0x000eaa000c1e1900 */
[----:B------:R-:W2:Y:S02]  /*0310*/  LDG.E R15, desc[UR4][R14.64] ;  /* 0x000000040e0f7981 */ /* 0x000ea4000c1e1900 */
[----:B--2--5:R-:W-:-:S07]  /*0320*/  FFMA R4, -R17, R15, R4 ;  /* 0x0000000f11047223 */ /* 0x024fce0000000104 */
.L_x_137:
[----:B------:R-:W-:Y:S05]  /*0330*/  BSYNC.RECONVERGENT B2 ;  /* 0x0000000000027941 */ /* 0x000fea0003800200 */
.L_x_135:
[----:B------:R-:W-:Y:S01]  /*0340*/  IADD3 R0, PT, PT, R0, 0x1, RZ ;  /* 0x0000000100007810 */ /* 0x000fe20007ffe0ff */
[----:B------:R-:W-:Y:S06]  /*0350*/  @P1 BRA `(.L_x_138) ;  /* 0xfffffffc00b41947 */ /* 0x000fec000383ffff */
.L_x_134:
[----:B------:R-:W-:Y:S05]  /*0360*/  BSYNC.RECONVERGENT B1 ;  /* 0x0000000000017941 */ /* 0x000fea0003800200 */
.L_x_133:
[----:B0-----:R-:W-:-:S05]  /*0370*/  IMAD.IADD R6, R12, 0x1, -R5 ;  /* 0x000000010c067824 */ /* 0x001fca00078e0a05 */
[----:B------:R-:W-:-:S13]  /*0380*/  ISETP.GT.U32.AND P0, PT, R6, -0x4, PT ;  /* 0xfffffffc0600780c */ /* 0x000fda0003f04070 */
[----:B------:R-:W-:Y:S05]  /*0390*/  @P0 BRA `(.L_x_132) ;  /* 0x0000000400080947 */ /* 0x000fea0003800000 */
[----:B------:R-:W0:Y:S01]  /*03a0*/  LDC.64 R8, c[0x0][0x398] ;  /* 0x0000e600ff087b82 */ /* 0x000e220000000a00 */
[----:B------:R-:W-:-:S07]  /*03b0*/  IMAD.IADD R5, R0, 0x1, -R5 ;  /* 0x0000000100057824 */ /* 0x000fce00078e0a05 */
[----:B------:R-:W2:Y:S08]  /*03c0*/  LDC.64 R10, c[0x0][0x3a0] ;  /* 0x0000e800ff0a7b82 */ /* 0x000eb00000000a00 */
[----:B------:R-:W3:Y:S01]  /*03d0*/  LDC.64 R6, c[0x0][0x3b0] ;  /* 0x0000ec00ff067b82 */ /* 0x000ee20000000a00 */
[----:B0-----:R-:W-:-:S05]  /*03e0*/  IADD3 R8, P0, PT, R8, 0x8, RZ ;  /* 0x0000000808087810 */ /* 0x001fca0007f1e0ff */
[----:B------:R-:W-:Y:S01]  /*03f0*/  IMAD.X R9, RZ, RZ, R9, P0 ;  /* 0x000000ffff097224 */ /* 0x000fe200000e0609 */
[----:B--2---:R-:W-:-:S05]  /*0400*/  IADD3 R10, P1, PT, R10, 0x8, RZ ;  /* 0x000000080a0a7810 */ /* 0x004fca0007f3e0ff */
[----:B------:R-:W-:-:S08]  /*0410*/  IMAD.X R11, RZ, RZ, R11, P1 ;  /* 0x000000ffff0b7224 */ /* 0x000fd000008e060b */
.L_x_151:
[----:B------:R-:W-:-:S05]  /*0420*/  IMAD.WIDE R14, R0, 0x4, R8 ;  /* 0x00000004000e7825 */ /* 0x000fca00078e0208 */
[----:B-12---:R-:W2:Y:S01]  /*0430*/  LDG.E R17, desc[UR4][R14.64+-0x8] ;  /* 0xfffff8040e117981 */ /* 0x006ea2000c1e1900 */
[----:B------:R-:W-:Y:S01]  /*0440*/  VIADD R5, R5, 0x4 ;  /* 0x0000000405057836 */ /* 0x000fe20000000000 */
[----:B------:R-:W-:Y:S01]  /*0450*/  BSSY.RECONVERGENT B1, `(.L_x_139) ;  /* 0x000000d000017945 */ /* 0x000fe20003800200 */
[----:B0---4-:R-:W-:-:S03]  /*0460*/  IMAD.WIDE R12, R0, 0x4, R10 ;  /* 0x00000004000c7825 */ /* 0x011fc600078e020a */
[----:B------:R-:W-:Y:S02]  /*0470*/  ISETP.NE.AND P0, PT, R5, RZ, PT ;  /* 0x000000ff0500720c */ /* 0x000fe40003f05270 */
[----:B--2---:R-:W-:-:S13]  /*0480*/  ISETP.GT.AND P1, PT, R17, R2, PT ;  /* 0x000000021100720c */ /* 0x004fda0003f24270 */
[----:B------:R-:W-:Y:S05]  /*0490*/  @!P1 BRA `(.L_x_140) ;  /* 0x0000000000149947 */ /* 0x000fea0003800000 */
[----:B---3--:R-:W-:Y:S01]  /*04a0*/  IMAD.WIDE R16, R17, 0x4, R6 ;  /* 0x0000000411107825 */ /* 0x008fe200078e0206 */
[----:B------:R-:W2:Y:S05]  /*04b0*/  LDG.E R19, desc[UR4][R12.64+-0x8] ;  /* 0xfffff8040c137981 */ /* 0x000eaa000c1e1900 */
[----:B------:R-:W2:Y:S02]  /*04c0*/  LDG.E R16, desc[UR4][R16.64] ;  /* 0x0000000410107981 */ /* 0x000ea4000c1e1900 */
[----:B--2--5:R-:W-:Y:S01]  /*04d0*/  FFMA R4, -R19, R16, R4 ;  /* 0x0000001013047223 */ /* 0x024fe20000000104 */
[----:B------:R-:W-:Y:S06]  /*04e0*/  BRA `(.L_x_141) ;  /* 0x00000000000c7947 */ /* 0x000fec0003800000 */
.L_x_140:
[----:B------:R-:W-:-:S13]  /*04f0*/  ISETP.NE.AND P1, PT, R17, R2, PT ;  /* 0x000000021100720c */ /* 0x000fda0003f25270 */
[----:B------:R-:W-:Y:S05]  /*0500*/  @P1 BRA `(.L_x_141) ;  /* 0x0000000000041947 */ /* 0x000fea0003800000 */
[----:B-----5:R0:W5:Y:S02]  /*0510*/  LDG.E R3, desc[UR4][R12.64+-0x8] ;  /* 0xfffff8040c037981 */ /* 0x020164000c1e1900 */
.L_x_141:
[----:B------:R-:W-:Y:S05]  /*0520*/  BSYNC.RECONVERGENT B1 ;  /* 0x0000000000017941 */ /* 0x000fea0003800200 */
.L_x_139:
[----:B------:R-:W2:Y:S01]  /*0530*/  LDG.E R17, desc[UR4][R14.64+-0x4] ;  /* 0xfffffc040e117981 */ /* 0x000ea2000c1e1900 */
[----:B------:R-:W-:Y:S01]  /*0540*/  BSSY.RECONVERGENT B1, `(.L_x_142) ;  /* 0x000000b000017945 */ /* 0x000fe20003800200 */
[----:B--2---:R-:W-:-:S13]  /*0550*/  ISETP.GT.AND P1, PT, R17, R2, PT ;  /* 0x000000021100720c */ /* 0x004fda0003f24270 */
[----:B------:R-:W-:Y:S05]  /*0560*/  @P1 BRA `(.L_x_143) ;  /* 0x0000000000101947 */ /* 0x000fea0003800000 */
[----:B------:R-:W-:-:S13]  /*0570*/  ISETP.NE.AND P1, PT, R17, R2, PT ;  /* 0x000000021100720c */ /* 0x000fda0003f25270 */
[----:B------:R-:W-:Y:S05]  /*0580*/  @P1 BRA `(.L_x_144) ;  /* 0x0000000000181947 */ /* 0x000fea0003800000 */
[----:B-----5:R1:W5:Y:S01]  /*0590*/  LDG.E R3, desc[UR4][R12.64+-0x4] ;  /* 0xfffffc040c037981 */ /* 0x020362000c1e1900 */
[----:B------:R-:W-:Y:S05]  /*05a0*/  BRA `(.L_x_144) ;  /* 0x0000000000107947 */ /* 0x000fea0003800000 */
.L_x_143:
[----:B---3--:R-:W-:Y:S01]  /*05b0*/  IMAD.WIDE R16, R17, 0x4, R6 ;  /* 0x0000000411107825 */ /* 0x008fe200078e0206 */
[----:B------:R-:W2:Y:S05]  /*05c0*/  LDG.E R19, desc[UR4][R12.64+-0x4] ;  /* 0xfffffc040c137981 */ /* 0x000eaa000c1e1900 */
[----:B------:R-:W2:Y:S02]  /*05d0*/  LDG.E R17, desc[UR4][R16.64] ;  /* 0x0000000410117981 */ /* 0x000ea4000c1e1900 */
[----:B--2--5:R-:W-:-:S07]  /*05e0*/  FFMA R4, -R19, R17, R4 ;  /* 0x0000001113047223 */ /* 0x024fce0000000104 */
.L_x_144:
[----:B------:R-:W-:Y:S05]  /*05f0*/  BSYNC.RECONVERGENT B1 ;  /* 0x0000000000017941 */ /* 0x000fea0003800200 */
.L_x_142:
        /* <DEDUP_REMOVED lines=8> */
.L_x_146:
[----:B---3--:R-:W-:Y:S01]  /*0680*/  IMAD.WIDE R16, R17, 0x4, R6 ;  /* 0x0000000411107825 */ /* 0x008fe200078e0206 */
[----:B------:R-:W2:Y:S05]  /*0690*/  LDG.E R19, desc[UR4][R12.64] ;  /* 0x000000040c137981 */ /* 0x000eaa000c1e1900 */
[----:B------:R-:W2:Y:S02]  /*06a0*/  LDG.E R17, desc[UR4][R16.64] ;  /* 0x0000000410117981 */ /* 0x000ea4000c1e1900 */
[----:B--2--5:R-:W-:-:S07]  /*06b0*/  FFMA R4, -R19, R17, R4 ;  /* 0x0000001113047223 */ /* 0x024fce0000000104 */
.L_x_147:
[----:B------:R-:W-:Y:S05]  /*06c0*/  BSYNC.RECONVERGENT B1 ;  /* 0x0000000000017941 */ /* 0x000fea0003800200 */
.L_x_145:
[----:B------:R-:W4:Y:S01]  /*06d0*/  LDG.E R15, desc[UR4][R14.64+0x4] ;  /* 0x000004040e0f7981 */ /* 0x000f22000c1e1900 */
[----:B------:R-:W-:Y:S01]  /*06e0*/  BSSY.RECONVERGENT B1, `(.L_x_148) ;  /* 0x000000b000017945 */ /* 0x000fe20003800200 */
[----:B----4-:R-:W-:-:S13]  /*06f0*/  ISETP.GT.AND P1, PT, R15, R2, PT ;  /* 0x000000020f00720c */ /* 0x010fda0003f24270 */
[----:B------:R-:W-:Y:S05]  /*0700*/  @P1 BRA `(.L_x_149) ;  /* 0x0000000000101947 */ /* 0x000fea0003800000 */
[----:B------:R-:W-:-:S13]  /*0710*/  ISETP.NE.AND P1, PT, R15, R2, PT ;  /* 0x000000020f00720c */ /* 0x000fda0003f25270 */
[----:B------:R-:W-:Y:S05]  /*0720*/  @P1 BRA `(.L_x_150) ;  /* 0x0000000000181947 */ /* 0x000fea0003800000 */
[----:B-----5:R4:W5:Y:S01]  /*0730*/  LDG.E R3, desc[UR4][R12.64+0x4] ;  /* 0x000004040c037981 */ /* 0x020962000c1e1900 */
[----:B------:R-:W-:Y:S05]  /*0740*/  BRA `(.L_x_150) ;  /* 0x0000000000107947 */ /* 0x000fea0003800000 */
.L_x_149:
[----:B---3--:R-:W-:Y:S01]  /*0750*/  IMAD.WIDE R14, R15, 0x4, R6 ;  /* 0x000000040f0e7825 */ /* 0x008fe200078e0206 */
[----:B012---:R-:W2:Y:S05]  /*0760*/  LDG.E R13, desc[UR4][R12.64+0x4] ;  /* 0x000004040c0d7981 */ /* 0x007eaa000c1e1900 */
[----:B------:R-:W2:Y:S02]  /*0770*/  LDG.E R15, desc[UR4][R14.64] ;  /* 0x000000040e0f7981 */ /* 0x000ea4000c1e1900 */
[----:B--2--5:R-:W-:-:S07]  /*0780*/  FFMA R4, -R13, R15, R4 ;  /* 0x0000000f0d047223 */ /* 0x024fce0000000104 */
.L_x_150:
[----:B------:R-:W-:Y:S05]  /*0790*/  BSYNC.RECONVERGENT B1 ;  /* 0x0000000000017941 */ /* 0x000fea0003800200 */
.L_x_148:
[----:B------:R-:W-:Y:S01]  /*07a0*/  VIADD R0, R0, 0x4 ;  /* 0x0000000400007836 */ /* 0x000fe20000000000 */
[----:B------:R-:W-:Y:S06]  /*07b0*/  @P0 BRA `(.L_x_151) ;  /* 0xfffffffc00180947 */ /* 0x000fec000383ffff */
.L_x_132:
[----:B------:R-:W-:Y:S05]  /*07c0*/  BSYNC.RECONVERGENT B0 ;  /* 0x0000000000007941 */ /* 0x000fea0003800200 */
.L_x_131:
[----:B-----5:R-:W0:Y:S01]  /*07d0*/  MUFU.RCP R0, R3 ;  /* 0x0000000300007308 */ /* 0x020e220000001000 */
[----:B------:R-:W-:Y:S07]  /*07e0*/  BSSY.RECONVERGENT B0, `(.L_x_152) ;  /* 0x000000c000007945 */ /* 0x000fee0003800200 */
[----:B------:R-:W1:Y:S01]  /*07f0*/  FCHK P0, R4, R3 ;  /* 0x0000000304007302 */ /* 0x000e620000000000 */
[----:B0-----:R-:W-:-:S04]  /*0800*/  FFMA R5, R0, -R3, 1 ;  /* 0x3f80000000057423 */ /* 0x001fc80000000803 */
[----:B------:R-:W-:-:S04]  /*0810*/  FFMA R0, R0, R5, R0 ;  /* 0x0000000500007223 */ /* 0x000fc80000000000 */
[----:B------:R-:W-:-:S04]  /*0820*/  FFMA R5, R0, R4, RZ ;  /* 0x0000000400057223 */ /* 0x000fc800000000ff */
[----:B---3--:R-:W-:-:S04]  /*0830*/  FFMA R6, R5, -R3, R4 ;  /* 0x8000000305067223 */ /* 0x008fc80000000004 */
[----:B------:R-:W-:Y:S01]  /*0840*/  FFMA R7, R0, R6, R5 ;  /* 0x0000000600077223 */ /* 0x000fe20000000005 */
[----:B-1----:R-:W-:Y:S06]  /*0850*/  @!P0 BRA `(.L_x_153) ;  /* 0x0000000000108947 */ /* 0x002fec0003800000 */
[----:B------:R-:W-:Y:S02]  /*0860*/  MOV R0, R4 ;  /* 0x0000000400007202 */ /* 0x000fe40000000f00 */
[----:B------:R-:W-:-:S07]  /*0870*/  MOV R4, 0x890 ;  /* 0x0000089000047802 */ /* 0x000fce0000000f00 */
[----:B--2-4-:R-:W-:Y:S05]  /*0880*/  CALL.REL.NOINC `($__internal_7_$__cuda_sm3x_div_rn_noftz_f32_slowpath) ;  /* 0x0000000000187944 */ /* 0x014fea0003c00000 */
[----:B------:R-:W-:-:S07]  /*0890*/  IMAD.MOV.U32 R7, RZ, RZ, R0 ;  /* 0x000000ffff077224 */ /* 0x000fce00078e0000 */
.L_x_153:
[----:B------:R-:W-:Y:S05]  /*08a0*/  BSYNC.RECONVERGENT B0 ;  /* 0x0000000000007941 */ /* 0x000fea0003800200 */
.L_x_152:
[----:B------:R-:W0:Y:S02]  /*08b0*/  LDC.64 R4, c[0x0][0x3b0] ;  /* 0x0000ec00ff047b82 */ /* 0x000e240000000a00 */
[----:B0-----:R-:W-:-:S05]  /*08c0*/  IMAD.WIDE R2, R2, 0x4, R4 ;  /* 0x0000000402027825 */ /* 0x001fca00078e0204 */
[----:B------:R-:W-:Y:S01]  /*08d0*/  STG.E desc[UR4][R2.64], R7 ;  /* 0x0000000702007986 */ /* 0x000fe2000c101904 */
[----:B------:R-:W-:Y:S05]  /*08e0*/  EXIT ;  /* 0x000000000000794d */ /* 0x000fea0003800000 */
        .weak           $__internal_7_$__cuda_sm3x_div_rn_noftz_f32_slowpath
        .type           $__internal_7_$__cuda_sm3x_div_rn_noftz_f32_slowpath,@function
        .size           $__internal_7_$__cuda_sm3x_div_rn_noftz_f32_slowpath,(.L_x_237 - $__internal_7_$__cuda_sm3x_div_rn_noftz_f32_slowpath)
$__internal_7_$__cuda_sm3x_div_rn_noftz_f32_slowpath:
        /* <DEDUP_REMOVED lines=32> */
[----:B------:R-:W-:-:S03]  /*0af0*/  @!P1 FFMA R3, R3, 1.84467440737095516160e+19, RZ ;  /* 0x5f80000003039823 */ /* 0x000fc600000000ff */
[----:B------:R-:W-:-:S07]  /*0b00*/  @!P1 IADD3 R5, PT, PT, R5, 0x40, RZ ;  /* 0x0000004005059810 */ /* 0x000fce0007ffe0ff */
.L_x_155:
[----:B------:R-:W-:Y:S01]  /*0b10*/  LEA R6, R10, 0xc0800000, 0x17 ;  /* 0xc08000000a067811 */ /* 0x000fe200078eb8ff */
[----:B------:R-:W-:Y:S04]  /*0b20*/  BSSY.RECONVERGENT B2, `(.L_x_160) ;  /* 0x0000036000027945 */ /* 0x000fe80003800200 */
[----:B------:R-:W-:Y:S02]  /*0b30*/  IMAD.IADD R6, R3, 0x1, -R6 ;  /* 0x0000000103067824 */ /* 0x000fe400078e0a06 */
[----:B------:R-:W-:Y:S02]  /*0b40*/  VIADD R3, R8, 0xffffff81 ;  /* 0xffffff8108037836 */ /* 0x000fe40000000000 */
[----:B------:R0:W1:Y:S01]  /*0b50*/  MUFU.RCP R7, R6 ;  /* 0x0000000600077308 */ /* 0x0000620000001000 */
[----:B------:R-:W-:Y:S01]  /*0b60*/  FADD.FTZ R9, -R6, -RZ ;  /* 0x800000ff06097221 */ /* 0x000fe20000010100 */
[C---:B------:R-:W-:Y:S01]  /*0b70*/  IMAD R0, R3.reuse, -0x800000, R0 ;  /* 0xff80000003007824 */ /* 0x040fe200078e0200 */
[----:B0-----:R-:W-:-:S05]  /*0b80*/  IADD3 R6, PT, PT, R3, 0x7f, -R10 ;  /* 0x0000007f03067810 */ /* 0x001fca0007ffe80a */
[----:B------:R-:W-:Y:S02]  /*0b90*/  IMAD.IADD R6, R6, 0x1, R5 ;  /* 0x0000000106067824 */ /* 0x000fe400078e0205 */
[----:B-1----:R-:W-:-:S04]  /*0ba0*/  FFMA R8, R7, R9, 1 ;  /* 0x3f80000007087423 */ /* 0x002fc80000000009 */
        /* <DEDUP_REMOVED lines=25> */
[----:B------:R-:W-:Y:S01]  /*0d40*/  IADD3 R8, PT, PT, R9, 0x20, RZ ;  /* 0x0000002009087810 */ /* 0x000fe20007ffe0ff */
[----:B------:R-:W-:Y:S01]  /*0d50*/  IMAD.MOV R7, RZ, RZ, -R9 ;  /* 0x000000ffff077224 */ /* 0x000fe200078e0a09 */
        /* <DEDUP_REMOVED lines=14> */
.L_x_162:
[----:B------:R-:W-:-:S04]  /*0e40*/  LOP3.LUT R0, R0, 0x80000000, RZ, 0xc0, !PT ;  /* 0x8000000000007812 */ /* 0x000fc800078ec0ff */
[----:B------:R-:W-:Y:S01]  /*0e50*/  LOP3.LUT R0, R0, 0x7f800000, RZ, 0xfc, !PT ;  /* 0x7f80000000007812 */ /* 0x000fe200078efcff */
[----:B------:R-:W-:Y:S06]  /*0e60*/  BRA `(.L_x_163) ;  /* 0x0000000000047947 */ /* 0x000fec0003800000 */
.L_x_161:
[----:B------:R-:W-:-:S07]  /*0e70*/  IMAD R0, R6, 0x800000, R0 ;  /* 0x0080000006007824 */ /* 0x000fce00078e0200 */
.L_x_163:
[----:B------:R-:W-:Y:S05]  /*0e80*/  BSYNC.RECONVERGENT B2 ;  /* 0x0000000000027941 */ /* 0x000fea0003800200 */
.L_x_160:
[----:B------:R-:W-:Y:S05]  /*0e90*/  BRA `(.L_x_164) ;  /* 0x0000000000207947 */ /* 0x000fea0003800000 */
.L_x_159:
[----:B------:R-:W-:-:S04]  /*0ea0*/  LOP3.LUT R0, R3, 0x80000000, R0, 0x48, !PT ;  /* 0x8000000003007812 */ /* 0x000fc800078e4800 */
[----:B------:R-:W-:Y:S01]  /*0eb0*/  LOP3.LUT R0, R0, 0x7f800000, RZ, 0xfc, !PT ;  /* 0x7f80000000007812 */ /* 0x000fe200078efcff */
[----:B------:R-:W-:Y:S06]  /*0ec0*/  BRA `(.L_x_164) ;  /* 0x0000000000147947 */ /* 0x000fec0003800000 */
.L_x_158:
[----:B------:R-:W-:Y:S01]  /*0ed0*/  LOP3.LUT R0, R3, 0x80000000, R0, 0x48, !PT ;  /* 0x8000000003007812 */ /* 0x000fe200078e4800 */
[----:B------:R-:W-:Y:S06]  /*0ee0*/  BRA `(.L_x_164) ;  /* 0x00000000000c7947 */ /* 0x000fec0003800000 */
.L_x_157:
[----:B------:R-:W0:Y:S01]  /*0ef0*/  MUFU.RSQ R0, -QNAN ;  /* 0xffc0000000007908 */ /* 0x000e220000001400 */
[----:B------:R-:W-:Y:S05]  /*0f00*/  BRA `(.L_x_164) ;  /* 0x0000000000047947 */ /* 0x000fea0003800000 */
.L_x_156:
[----:B------:R-:W-:-:S07]  /*0f10*/  FADD.FTZ R0, R0, R3 ;  /* 0x0000000300007221 */ /* 0x000fce0000010000 */
.L_x_164:
[----:B------:R-:W-:Y:S05]  /*0f20*/  BSYNC.RECONVERGENT B1 ;  /* 0x0000000000017941 */ /* 0x000fea0003800200 */
.L_x_154:
[----:B------:R-:W-:-:S04]  /*0f30*/  IMAD.MOV.U32 R5, RZ, RZ, 0x0 ;  /* 0x00000000ff057424 */ /* 0x000fc800078e00ff */
[----:B0-----:R-:W-:Y:S05]  /*0f40*/  RET.REL.NODEC R4 `(sparse_trsv_upper_level_f32) ;  /* 0xfffffff0042c7950 */ /* 0x001fea0003c3ffff */
.L_x_165:
        /* <DEDUP_REMOVED lines=11> */
.L_x_237:


//--------------------- .text.sparse_trsv_lower_level_f64 --------------------------
	.section	.text.sparse_trsv_lower_level_f64,"ax",@progbits
	.align	128
        .global         sparse_trsv_lower_level_f64
        .type           sparse_trsv_lower_level_f64,@function
        .size           sparse_trsv_lower_level_f64,(.L_x_238 - sparse_trsv_lower_level_f64)
        .other          sparse_trsv_lower_level_f64,@"STO_CUDA_ENTRY STV_DEFAULT"
sparse_trsv_lower_level_f64:
.text.sparse_trsv_lower_level_f64:
        /* <DEDUP_REMOVED lines=10> */
[----:B------:R-:W2:Y:S06]  /*00a0*/  LDCU.U8 UR5, c[0x0][0x3bc] ;  /* 0x00007780ff0577ac */ /* 0x000eac0008000000 */
[----:B------:R-:W3:Y:S01]  /*00b0*/  LDC.64 R10, c[0x0][0x390] ;  /* 0x0000e400ff0a7b82 */ /* 0x000ee20000000a00 */
[----:B------:R-:W4:Y:S07]  /*00c0*/  LDCU.U8 UR8, c[0x0][0x3bc] ;  /* 0x00007780ff0877ac */ /* 0x000f2e0008000000 */
[----:B------:R-:W2:Y:S01]  /*00d0*/  LDC.64 R4, c[0x0][0x3a8] ;  /* 0x0000ea00ff047b82 */ /* 0x000ea20000000a00 */
[----:B0-----:R-:W-:-:S05]  /*00e0*/  IMAD.WIDE R6, R3, 0x4, R6 ;  /* 0x0000000403067825 */ /* 0x001fca00078e0206 */
[----:B-1----:R-:W3:Y:S02]  /*00f0*/  LDG.E R0, desc[UR6][R6.64] ;  /* 0x0000000606007981 */ /* 0x002ee4000c1e1900 */
[----:B---3--:R-:W-:-:S05]  /*0100*/  IMAD.WIDE R10, R0, 0x4, R10 ;  /* 0x00000004000a7825 */ /* 0x008fca00078e020a */
[----:B------:R-:W3:Y:S04]  /*0110*/  LDG.E R8, desc[UR6][R10.64] ;  /* 0x000000060a087981 */ /* 0x000ee8000c1e1900 */
[----:B------:R-:W3:Y:S01]  /*0120*/  LDG.E R3, desc[UR6][R10.64+0x4] ;  /* 0x000004060a037981 */ /* 0x000ee2000c1e1900 */
[----:B--2---:R-:W-:-:S06]  /*0130*/  IMAD.WIDE R4, R0, 0x8, R4 ;  /* 0x0000000800047825 */ /* 0x004fcc00078e0204 */
[----:B------:R-:W5:Y:S01]  /*0140*/  LDG.E.64 R4, desc[UR6][R4.64] ;  /* 0x0000000604047981 */ /* 0x000f62000c1e1b00 */
[----:B------:R-:W-:Y:S01]  /*0150*/  BSSY.RECONVERGENT B0, `(.L_x_166) ;  /* 0x0000076000007945 */ /* 0x000fe20003800200 */
[----:B------:R-:W-:Y:S02]  /*0160*/  IMAD.MOV.U32 R6, RZ, RZ, 0x0 ;  /* 0x00000000ff067424 */ /* 0x000fe400078e00ff */
[----:B------:R-:W-:Y:S01]  /*0170*/  IMAD.MOV.U32 R7, RZ, RZ, 0x3ff00000 ;  /* 0x3ff00000ff077424 */ /* 0x000fe200078e00ff */
[----:B---3--:R-:W-:-:S13]  /*0180*/  ISETP.GE.AND P0, PT, R8, R3, PT ;  /* 0x000000030800720c */ /* 0x008fda0003f06270 */
[----:B----4-:R-:W-:Y:S05]  /*0190*/  @P0 BRA `(.L_x_167) ;  /* 0x0000000400c40947 */ /* 0x010fea0003800000 */
        /* <DEDUP_REMOVED lines=14> */
.L_x_173:
[----:B--2---:R-:W-:-:S06]  /*0280*/  IMAD.WIDE R16, R2, 0x4, R14 ;  /* 0x0000000402107825 */ /* 0x004fcc00078e020e */
[----:B------:R-:W2:Y:S01]  /*0290*/  LDG.E R17, desc[UR6][R16.64] ;  /* 0x0000000610117981 */ /* 0x000ea2000c1e1900 */
[----:B------:R-:W-:Y:S01]  /*02a0*/  VIADD R9, R9, 0x1 ;  /* 0x0000000109097836 */ /* 0x000fe20000000000 */
[----:B------:R-:W-:Y:S01]  /*02b0*/  BSSY.RECONVERGENT B2, `(.L_x_170) ;  /* 0x000000f000027945 */ /* 0x000fe20003800200 */
[----:B-1----:R-:W-:-:S03]  /*02c0*/  IMAD.WIDE R18, R2, 0x8, R12 ;  /* 0x0000000802127825 */ /* 0x002fc600078e020c */
[----:B------:R-:W-:Y:S02]  /*02d0*/  ISETP.NE.AND P1, PT, R9, RZ, PT ;  /* 0x000000ff0900720c */ /* 0x000fe40003f25270 */
[----:B--2---:R-:W-:-:S13]  /*02e0*/  ISETP.GE.AND P0, PT, R17, R0, PT ;  /* 0x000000001100720c */ /* 0x004fda0003f06270 */
[----:B-----5:R-:W-:Y:S05]  /*02f0*/  @!P0 BRA `(.L_x_171) ;  /* 0x0000000000188947 */ /* 0x020fea0003800000 */
[----:B------:R-:W-:Y:S01]  /*0300*/  UPRMT UR4, UR5, 0x8880, URZ ;  /* 0x0000888005047896 */ /* 0x000fe200080000ff */
[----:B------:R-:W-:-:S05]  /*0310*/  ISETP.NE.AND P0, PT, R17, R0, PT ;  /* 0x000000001100720c */ /* 0x000fca0003f05270 */
[----:B------:R-:W-:-:S13]  /*0320*/  ISETP.NE.OR P0, PT, RZ, UR4, P0 ;  /* 0x00000004ff007c0c */ /* 0x000fda0008705670 */
[----:B------:R-:W-:Y:S05]  /*0330*/  @P0 BRA `(.L_x_172) ;  /* 0x0000000000180947 */ /* 0x000fea0003800000 */
[----:B------:R1:W5:Y:S01]  /*0340*/  LDG.E.64 R6, desc[UR6][R18.64] ;  /* 0x0000000612067981 */ /* 0x000362000c1e1b00 */
[----:B------:R-:W-:Y:S05]  /*0350*/  BRA `(.L_x_172) ;  /* 0x0000000000107947 */ /* 0x000fea0003800000 */
.L_x_171:
[----:B0-----:R-:W-:Y:S01]  /*0360*/  IMAD.WIDE R16, R17, 0x8, R10 ;  /* 0x0000000811107825 */ /* 0x001fe200078e020a */
[----:B------:R-:W2:Y:S05]  /*0370*/  LDG.E.64 R18, desc[UR6][R18.64] ;  /* 0x0000000612127981 */ /* 0x000eaa000c1e1b00 */
[----:B------:R-:W2:Y:S02]  /*0380*/  LDG.E.64 R16, desc[UR6][R16.64] ;  /* 0x0000000610107981 */ /* 0x000ea4000c1e1b00 */
[----:B--2--5:R-:W-:-:S11]  /*0390*/  DFMA R4, -R18, R16, R4 ;  /* 0x000000101204722b */ /* 0x024fd60000000104 */
.L_x_172:
[----:B------:R-:W-:Y:S05]  /*03a0*/  BSYNC.RECONVERGENT B2 ;  /* 0x0000000000027941 */ /* 0x000fea0003800200 */
.L_x_170:
[----:B------:R-:W-:Y:S01]  /*03b0*/  VIADD R2, R2, 0x1 ;  /* 0x0000000102027836 */ /* 0x000fe20000000000 */
[----:B------:R-:W-:Y:S06]  /*03c0*/  @P1 BRA `(.L_x_173) ;  /* 0xfffffffc00ac1947 */ /* 0x000fec000383ffff */
.L_x_169:
[----:B------:R-:W-:Y:S05]  /*03d0*/  BSYNC.RECONVERGENT B1 ;  /* 0x0000000000017941 */ /* 0x000fea0003800200 */
.L_x_168:
        /* <DEDUP_REMOVED lines=11> */
.L_x_186:
[----:B------:R-:W-:-:S05]  /*0490*/  IMAD.WIDE R16, R2, 0x4, R10 ;  /* 0x0000000402107825 */ /* 0x000fca00078e020a */
[----:B--2---:R-:W2:Y:S01]  /*04a0*/  LDG.E R21, desc[UR6][R16.64+-0x8] ;  /* 0xfffff80610157981 */ /* 0x004ea2000c1e1900 */
[----:B------:R-:W-:Y:S01]  /*04b0*/  VIADD R3, R3, 0x4 ;  /* 0x0000000403037836 */ /* 0x000fe20000000000 */
[----:B------:R-:W-:Y:S01]  /*04c0*/  BSSY.RECONVERGENT B1, `(.L_x_174) ;  /* 0x000000f000017945 */ /* 0x000fe20003800200 */
[----:B01--4-:R-:W-:-:S03]  /*04d0*/  IMAD.WIDE R14, R2, 0x8, R12 ;  /* 0x00000008020e7825 */ /* 0x013fc600078e020c */
[----:B------:R-:W-:Y:S02]  /*04e0*/  ISETP.NE.AND P1, PT, R3, RZ, PT ;  /* 0x000000ff0300720c */ /* 0x000fe40003f25270 */
[----:B--2---:R-:W-:-:S13]  /*04f0*/  ISETP.GE.AND P0, PT, R21, R0, PT ;  /* 0x000000001500720c */ /* 0x004fda0003f06270 */
[----:B------:R-:W-:Y:S05]  /*0500*/  @P0 BRA `(.L_x_175) ;  /* 0x0000000000140947 */ /* 0x000fea0003800000 */
[----:B---3--:R-:W-:Y:S01]  /*0510*/  IMAD.WIDE R20, R21, 0x8, R8 ;  /* 0x0000000815147825 */ /* 0x008fe200078e0208 */
[----:B-1----:R-:W2:Y:S05]  /*0520*/  LDG.E.64 R18, desc[UR6][R14.64+-0x10] ;  /* 0xfffff0060e127981 */ /* 0x002eaa000c1e1b00 */
[----:B------:R-:W2:Y:S02]  /*0530*/  LDG.E.64 R20, desc[UR6][R20.64] ;  /* 0x0000000614147981 */ /* 0x000ea4000c1e1b00 */
[----:B--2--5:R-:W-:Y:S01]  /*0540*/  DFMA R4, -R18, R20, R4 ;  /* 0x000000141204722b */ /* 0x024fe20000000104 */
[----:B------:R-:W-:Y:S10]  /*0550*/  BRA `(.L_x_176) ;  /* 0x0000000000147947 */ /* 0x000ff40003800000 */
.L_x_175:
[----:B------:R-:W-:Y:S01]  /*0560*/  UPRMT UR4, UR8, 0x8880, URZ ;  /* 0x0000888008047896 */ /* 0x000fe200080000ff */
[----:B------:R-:W-:-:S05]  /*0570*/  ISETP.NE.AND P0, PT, R21, R0, PT ;  /* 0x000000001500720c */ /* 0x000fca0003f05270 */
[----:B------:R-:W-:-:S13]  /*0580*/  ISETP.NE.OR P0, PT, RZ, UR4, P0 ;  /* 0x00000004ff007c0c */ /* 0x000fda0008705670 */
[----:B------:R-:W-:Y:S05]  /*0590*/  @P0 BRA `(.L_x_176) ;  /* 0x0000000000040947 */ /* 0x000fea0003800000 */
[----:B-----5:R0:W5:Y:S02]  /*05a0*/  LDG.E.64 R6, desc[UR6][R14.64+-0x10] ;  /* 0xfffff0060e067981 */ /* 0x020164000c1e1b00 */
.L_x_176:
[----:B------:R-:W-:Y:S05]  /*05b0*/  BSYNC.RECONVERGENT B1 ;  /* 0x0000000000017941 */ /* 0x000fea0003800200 */
.L_x_174:
[----:B-1----:R-:W2:Y:S01]  /*05c0*/  LDG.E R19, desc[UR6][R16.64+-0x4] ;  /* 0xfffffc0610137981 */ /* 0x002ea2000c1e1900 */
[----:B------:R-:W-:Y:S01]  /*05d0*/  BSSY.RECONVERGENT B1, `(.L_x_177) ;  /* 0x000000d000017945 */ /* 0x000fe20003800200 */
[----:B--2---:R-:W-:-:S13]  /*05e0*/  ISETP.GE.AND P0, PT, R19, R0, PT ;  /* 0x000000001300720c */ /* 0x004fda0003f06270 */
[----:B------:R-:W-:Y:S05]  /*05f0*/  @!P0 BRA `(.L_x_178) ;  /* 0x0000000000188947 */ /* 0x000fea0003800000 */
[----:B------:R-:W-:Y:S01]  /*0600*/  UPRMT UR4, UR8, 0x8880, URZ ;  /* 0x0000888008047896 */ /* 0x000fe200080000ff */
[----:B------:R-:W-:-:S05]  /*0610*/  ISETP.NE.AND P0, PT, R19, R0, PT ;  /* 0x000000001300720c */ /* 0x000fca0003f05270 */
[----:B------:R-:W-:-:S13]  /*0620*/  ISETP.NE.OR P0, PT, RZ, UR4, P0 ;  /* 0x00000004ff007c0c */ /* 0x000fda0008705670 */
[----:B------:R-:W-:Y:S05]  /*0630*/  @P0 BRA `(.L_x_179) ;  /* 0x0000000000180947 */ /* 0x000fea0003800000 */
[----:B-----5:R1:W5:Y:S01]  /*0640*/  LDG.E.64 R6, desc[UR6][R14.64+-0x8] ;  /* 0xfffff8060e067981 */ /* 0x020362000c1e1b00 */
[----:B------:R-:W-:Y:S05]  /*0650*/  BRA `(.L_x_179) ;  /* 0x0000000000107947 */ /* 0x000fea0003800000 */
.L_x_178:
[----:B---3--:R-:W-:Y:S01]  /*0660*/  IMAD.WIDE R18, R19, 0x8, R8 ;  /* 0x0000000813127825 */ /* 0x008fe200078e0208 */
[----:B------:R-:W2:Y:S05]  /*0670*/  LDG.E.64 R20, desc[UR6][R14.64+-0x8] ;  /* 0xfffff8060e147981 */ /* 0x000eaa000c1e1b00 */
[----:B------:R-:W2:Y:S02]  /*0680*/  LDG.E.64 R18, desc[UR6][R18.64] ;  /* 0x0000000612127981 */ /* 0x000ea4000c1e1b00 */
[----:B--2--5:R-:W-:-:S11]  /*0690*/  DFMA R4, -R20, R18, R4 ;  /* 0x000000121404722b */ /* 0x024fd60000000104 */
.L_x_179:
[----:B------:R-:W-:Y:S05]  /*06a0*/  BSYNC.RECONVERGENT B1 ;  /* 0x0000000000017941 */ /* 0x000fea0003800200 */
.L_x_177:
[----:B------:R-:W2:Y:S01]  /*06b0*/  LDG.E R19, desc[UR6][R16.64] ;  /* 0x0000000610137981 */ /* 0x000ea2000c1e1900 */
        /* <DEDUP_REMOVED lines=9> */
.L_x_181:
[----:B---3--:R-:W-:Y:S01]  /*0750*/  IMAD.WIDE R18, R19, 0x8, R8 ;  /* 0x0000000813127825 */ /* 0x008fe200078e0208 */
[----:B------:R-:W2:Y:S05]  /*0760*/  LDG.E.64 R20, desc[UR6][R14.64] ;  /* 0x000000060e147981 */ /* 0x000eaa000c1e1b00 */
[----:B------:R-:W2:Y:S02]  /*0770*/  LDG.E.64 R18, desc[UR6][R18.64] ;  /* 0x0000000612127981 */ /* 0x000ea4000c1e1b00 */
[----:B--2--5:R-:W-:-:S11]  /*0780*/  DFMA R4, -R20, R18, R4 ;  /* 0x000000121404722b */ /* 0x024fd60000000104 */
.L_x_182:
[----:B------:R-:W-:Y:S05]  /*0790*/  BSYNC.RECONVERGENT B1 ;  /* 0x0000000000017941 */ /* 0x000fea0003800200 */
.L_x_180:
[----:B------:R-:W4:Y:S01]  /*07a0*/  LDG.E R17, desc[UR6][R16.64+0x4] ;  /* 0x0000040610117981 */ /* 0x000f22000c1e1900 */
[----:B------:R-:W-:Y:S01]  /*07b0*/  BSSY.RECONVERGENT B1, `(.L_x_183) ;  /* 0x000000d000017945 */ /* 0x000fe20003800200 */
[----:B----4-:R-:W-:-:S13]  /*07c0*/  ISETP.GE.AND P0, PT, R17, R0, PT ;  /* 0x000000001100720c */ /* 0x010fda0003f06270 */
[----:B------:R-:W-:Y:S05]  /*07d0*/  @!P0 BRA `(.L_x_184) ;  /* 0x0000000000188947 */ /* 0x000fea0003800000 */
[----:B------:R-:W-:Y:S01]  /*07e0*/  UPRMT UR4, UR8, 0x8880, URZ ;  /* 0x0000888008047896 */ /* 0x000fe200080000ff */
[----:B------:R-:W-:-:S05]  /*07f0*/  ISETP.NE.AND P0, PT, R17, R0, PT ;  /* 0x000000001100720c */ /* 0x000fca0003f05270 */
[----:B------:R-:W-:-:S13]  /*0800*/  ISETP.NE.OR P0, PT, RZ, UR4, P0 ;  /* 0x00000004ff007c0c */ /* 0x000fda0008705670 */
[----:B------:R-:W-:Y:S05]  /*0810*/  @P0 BRA `(.L_x_185) ;  /* 0x0000000000180947 */ /* 0x000fea0003800000 */
[----:B-----5:R4:W5:Y:S01]  /*0820*/  LDG.E.64 R6, desc[UR6][R14.64+0x8] ;  /* 0x000008060e067981 */ /* 0x020962000c1e1b00 */
[----:B------:R-:W-:Y:S05]  /*0830*/  BRA `(.L_x_185) ;  /* 0x0000000000107947 */ /* 0x000fea0003800000 */
.L_x_184:
[----:B---3--:R-:W-:Y:S01]  /*0840*/  IMAD.WIDE R16, R17, 0x8, R8 ;  /* 0x0000000811107825 */ /* 0x008fe200078e0208 */
[----:B012---:R-:W2:Y:S05]  /*0850*/  LDG.E.64 R14, desc[UR6][R14.64+0x8] ;  /* 0x000008060e0e7981 */ /* 0x007eaa000c1e1b00 */
[----:B------:R-:W2:Y:S02]  /*0860*/  LDG.E.64 R16, desc[UR6][R16.64] ;  /* 0x0000000610107981 */ /* 0x000ea4000c1e1b00 */
[----:B--2--5:R-:W-:-:S11]  /*0870*/  DFMA R4, -R14, R16, R4 ;  /* 0x000000100e04722b */ /* 0x024fd60000000104 */
.L_x_185:
[----:B------:R-:W-:Y:S05]  /*0880*/  BSYNC.RECONVERGENT B1 ;  /* 0x0000000000017941 */ /* 0x000fea0003800200 */
.L_x_183:
[----:B------:R-:W-:Y:S01]  /*0890*/  VIADD R2, R2, 0x4 ;  /* 0x0000000402027836 */ /* 0x000fe20000000000 */
[----:B------:R-:W-:Y:S06]  /*08a0*/  @P1 BRA `(.L_x_186) ;  /* 0xfffffff800f81947 */ /* 0x000fec000383ffff */
.L_x_167:
[----:B------:R-:W-:Y:S05]  /*08b0*/  BSYNC.RECONVERGENT B0 ;  /* 0x0000000000007941 */ /* 0x000fea0003800200 */
.L_x_166:
[----:B-----5:R-:W3:Y:S01]  /*08c0*/  MUFU.RCP64H R3, R7 ;  /* 0x0000000700037308 */ /* 0x020ee20000001800 */
[----:B------:R-:W-:Y:S01]  /*08d0*/  IMAD.MOV.U32 R2, RZ, RZ, 0x1 ;  /* 0x00000001ff027424 */ /* 0x000fe200078e00ff */
[----:B------:R-:W0:Y:S01]  /*08e0*/  LDCU.U8 UR4, c[0x0][0x3bc] ;  /* 0x00007780ff0477ac */ /* 0x000e220008000000 */
[----:B------:R-:W-:Y:S01]  /*08f0*/  FSETP.GEU.AND P2, PT, |R5|, 6.5827683646048100446e-37, PT ;  /* 0x036000000500780b */ /* 0x000fe20003f4e200 */
[----:B------:R-:W-:Y:S03]  /*0900*/  BSSY.RECONVERGENT B0, `(.L_x_187) ;  /* 0x0000014000007945 */ /* 0x000fe60003800200 */
[----:B---3--:R-:W-:Y:S01]  /*0910*/  DFMA R8, R2, -R6, 1 ;  /* 0x3ff000000208742b */ /* 0x008fe20000000806 */
[----:B0-----:R-:W-:-:S07]  /*0920*/  UPRMT UR4, UR4, 0x8880, URZ ;  /* 0x0000888004047896 */ /* 0x001fce00080000ff */
[----:B------:R-:W-:Y:S01]  /*0930*/  DFMA R8, R8, R8, R8 ;  /* 0x000000080808722b */ /* 0x000fe20000000008 */
[----:B------:R-:W-:-:S07]  /*0940*/  ISETP.NE.AND P1, PT, RZ, UR4, PT ;  /* 0x00000004ff007c0c */ /* 0x000fce000bf25270 */
[----:B------:R-:W-:-:S08]  /*0950*/  DFMA R8, R2, R8, R2 ;  /* 0x000000080208722b */ /* 0x000fd00000000002 */
[----:B------:R-:W-:-:S08]  /*0960*/  DFMA R2, R8, -R6, 1 ;  /* 0x3ff000000802742b */ /* 0x000fd00000000806 */
[----:B------:R-:W-:-:S08]  /*0970*/  DFMA R2, R8, R2, R8 ;  /* 0x000000020802722b */ /* 0x000fd00000000008 */
[----:B------:R-:W-:-:S08]  /*0980*/  DMUL R8, R2, R4 ;  /* 0x0000000402087228 */ /* 0x000fd00000000000 */
[----:B------:R-:W-:-:S08]  /*0990*/  DFMA R10, R8, -R6, R4 ;  /* 0x80000006080a722b */ /* 0x000fd00000000004 */
[----:B------:R-:W-:-:S10]  /*09a0*/  DFMA R2, R2, R10, R8 ;  /* 0x0000000a0202722b */ /* 0x000fd40000000008 */
[----:B------:R-:W-:-:S05]  /*09b0*/  FFMA R8, RZ, R7, R3 ;  /* 0x00000007ff087223 */ /* 0x000fca0000000003 */
[----:B------:R-:W-:-:S13]  /*09c0*/  FSETP.GT.AND P0, PT, |R8|, 1.469367938527859385e-39, PT ;  /* 0x001000000800780b */ /* 0x000fda0003f04200 */
[----:B------:R-:W-:Y:S05]  /*09d0*/  @P0 BRA P2, `(.L_x_188) ;  /* 0x0000000000180947 */ /* 0x000fea0001000000 */
[----:B------:R-:W-:Y:S01]  /*09e0*/  IMAD.MOV.U32 R8, RZ, RZ, R6 ;  /* 0x000000ffff087224 */ /* 0x000fe200078e0006 */
[----:B------:R-:W-:Y:S01]  /*09f0*/  MOV R12, 0xa40 ;  /* 0x00000a40000c7802 */ /* 0x000fe20000000f00 */
[----:B------:R-:W-:Y:S02]  /*0a00*/  IMAD.MOV.U32 R9, RZ, RZ, R7 ;  /* 0x000000ffff097224 */ /* 0x000fe400078e0007 */
[----:B------:R-:W-:Y:S02]  /*0a10*/  IMAD.MOV.U32 R10, RZ, RZ, R4 ;  /* 0x000000ffff0a7224 */ /* 0x000fe400078e0004 */
[----:B------:R-:W-:-:S07]  /*0a20*/  IMAD.MOV.U32 R11, RZ, RZ, R5 ;  /* 0x000000ffff0b7224 */ /* 0x000fce00078e0005 */
[----:B-12-4-:R-:W-:Y:S05]  /*0a30*/  CALL.REL.NOINC `($__internal_8_$__cuda_sm20_div_rn_f64_full) ;  /* 0x00000000001c7944 */ /* 0x016fea0003c00000 */
.L_x_188:
[----:B------:R-:W-:Y:S05]  /*0a40*/  BSYNC.RECONVERGENT B0 ;  /* 0x0000000000007941 */ /* 0x000fea0003800200 */
.L_x_187:
[----:B------:R-:W0:Y:S01]  /*0a50*/  LDC.64 R6, c[0x0][0x3b0] ;  /* 0x0000ec00ff067b82 */ /* 0x000e220000000a00 */
[----:B------:R-:W-:Y:S02]  /*0a60*/  FSEL R4, R2, R4, !P1 ;  /* 0x0000000402047208 */ /* 0x000fe40004800000 */
[----:B------:R-:W-:Y:S01]  /*0a70*/  FSEL R5, R3, R5, !P1 ;  /* 0x0000000503057208 */ /* 0x000fe20004800000 */
[----:B0-----:R-:W-:-:S05]  /*0a80*/  IMAD.WIDE R2, R0, 0x8, R6 ;  /* 0x0000000800027825 */ /* 0x001fca00078e0206 */
[----:B------:R-:W-:Y:S01]  /*0a90*/  STG.E.64 desc[UR6][R2.64], R4 ;  /* 0x0000000402007986 */ /* 0x000fe2000c101b06 */
[----:B------:R-:W-:Y:S05]  /*0aa0*/  EXIT ;  /* 0x000000000000794d */ /* 0x000fea0003800000 */
        .weak           $__internal_8_$__cuda_sm20_div_rn_f64_full
        .type           $__internal_8_$__cuda_sm20_div_rn_f64_full,@function
        .size           $__internal_8_$__cuda_sm20_div_rn_f64_full,(.L_x_238 - $__internal_8_$__cuda_sm20_div_rn_f64_full)
$__internal_8_$__cuda_sm20_div_rn_f64_full:
        /* <DEDUP_REMOVED lines=67> */
.L_x_190:
        /* <DEDUP_REMOVED lines=16> */
.L_x_193:
[----:B------:R-:W-:Y:S01]  /*0fe0*/  LOP3.LUT R15, R9, 0x80000, RZ, 0xfc, !PT ;  /* 0x00080000090f7812 */ /* 0x000fe200078efcff */
[----:B------:R-:W-:Y:S01]  /*0ff0*/  IMAD.MOV.U32 R14, RZ, RZ, R8 ;  /* 0x000000ffff0e7224 */ /* 0x000fe200078e0008 */
[----:B------:R-:W-:Y:S06]  /*1000*/  BRA `(.L_x_191) ;  /* 0x0000000000087947 */ /* 0x000fec0003800000 */
.L_x_192:
[----:B------:R-:W-:Y:S01]  /*1010*/  LOP3.LUT R15, R11, 0x80000, RZ, 0xfc, !PT ;  /* 0x000800000b0f7812 */ /* 0x000fe200078efcff */
[----:B------:R-:W-:-:S07]  /*1020*/  IMAD.MOV.U32 R14, RZ, RZ, R10 ;  /* 0x000000ffff0e7224 */ /* 0x000fce00078e000a */
.L_x_191:
[----:B------:R-:W-:Y:S05]  /*1030*/  BSYNC.RECONVERGENT B1 ;  /* 0x0000000000017941 */ /* 0x000fea0003800200 */
.L_x_189:
[----:B------:R-:W-:Y:S02]  /*1040*/  IMAD.MOV.U32 R13, RZ, RZ, 0x0 ;  /* 0x00000000ff0d7424 */ /* 0x000fe400078e00ff */
[----:B------:R-:W-:Y:S02]  /*1050*/  IMAD.MOV.U32 R2, RZ, RZ, R14 ;  /* 0x000000ffff027224 */ /* 0x000fe400078e000e */
[----:B------:R-:W-:Y:S01]  /*1060*/  IMAD.MOV.U32 R3, RZ, RZ, R15 ;  /* 0x000000ffff037224 */ /* 0x000fe200078e000f */
[----:B------:R-:W-:Y:S06]  /*1070*/  RET.REL.NODEC R12 `(sparse_trsv_lower_level_f64) ;  /* 0xffffffec0ce07950 */ /* 0x000fec0003c3ffff */
.L_x_194:
        /* <DEDUP_REMOVED lines=16> */
.L_x_238:


//--------------------- .text.sparse_trsv_lower_level_f32 --------------------------
	.section	.text.sparse_trsv_lower_level_f32,"ax",@progbits
	.align	128
        .global         sparse_trsv_lower_level_f32
        .type           sparse_trsv_lower_level_f32,@function
        .size           sparse_trsv_lower_level_f32,(.L_x_239 - sparse_trsv_lower_level_f32)
        .other          sparse_trsv_lower_level_f32,@"STO_CUDA_ENTRY STV_DEFAULT"
sparse_trsv_lower_level_f32:
.text.sparse_trsv_lower_level_f32:
        /* <DEDUP_REMOVED lines=14> */
[----:B0-----:R-:W-:-:S06]  /*00e0*/  IMAD.WIDE R2, R5, 0x4, R2 ;  /* 0x0000000405027825 */ /* 0x001fcc00078e0202 */
[----:B-1----:R-:W3:Y:S02]  /*00f0*/  LDG.E R2, desc[UR6][R2.64] ;  /* 0x0000000602027981 */ /* 0x002ee4000c1e1900 */
[----:B---3--:R-:W-:-:S05]  /*0100*/  IMAD.WIDE R6, R2, 0x4, R6 ;  /* 0x0000000402067825 */ /* 0x008fca00078e0206 */
[----:B------:R-:W3:Y:S04]  /*0110*/  LDG.E R4, desc[UR6][R6.64] ;  /* 0x0000000606047981 */ /* 0x000ee8000c1e1900 */
[----:B------:R-:W3:Y:S01]  /*0120*/  LDG.E R13, desc[UR6][R6.64+0x4] ;  /* 0x00000406060d7981 */ /* 0x000ee2000c1e1900 */
[----:B--2---:R-:W-:-:S05]  /*0130*/  IMAD.WIDE R8, R2, 0x4, R8 ;  /* 0x0000000402087825 */ /* 0x004fca00078e0208 */
[----:B------:R0:W5:Y:S01]  /*0140*/  LDG.E R5, desc[UR6][R8.64] ;  /* 0x0000000608057981 */ /* 0x000162000c1e1900 */
[----:B------:R-:W-:Y:S01]  /*0150*/  BSSY.RECONVERGENT B0, `(.L_x_195) ;  /* 0x0000073000007945 */ /* 0x000fe20003800200 */
[----:B------:R-:W-:Y:S01]  /*0160*/  IMAD.MOV.U32 R3, RZ, RZ, 0x3f800000 ;  /* 0x3f800000ff037424 */ /* 0x000fe200078e00ff */
[----:B---3--:R-:W-:-:S13]  /*0170*/  ISETP.GE.AND P0, PT, R4, R13, PT ;  /* 0x0000000d0400720c */ /* 0x008fda0003f06270 */
[----:B0---4-:R-:W-:Y:S05]  /*0180*/  @P0 BRA `(.L_x_196) ;  /* 0x0000000400bc0947 */ /* 0x011fea0003800000 */
        /* <DEDUP_REMOVED lines=12> */
.L_x_202:
        /* <DEDUP_REMOVED lines=12> */
[----:B------:R1:W5:Y:S01]  /*0310*/  LDG.E R3, desc[UR6][R16.64] ;  /* 0x0000000610037981 */ /* 0x000362000c1e1900 */
[----:B------:R-:W-:Y:S05]  /*0320*/  BRA `(.L_x_201) ;  /* 0x0000000000107947 */ /* 0x000fea0003800000 */
.L_x_200:
[----:B0-----:R-:W-:Y:S01]  /*0330*/  IMAD.WIDE R14, R15, 0x4, R6 ;  /* 0x000000040f0e7825 */ /* 0x001fe200078e0206 */
[----:B------:R-:W2:Y:S05]  /*0340*/  LDG.E R16, desc[UR6][R16.64] ;  /* 0x0000000610107981 */ /* 0x000eaa000c1e1900 */
[----:B------:R-:W2:Y:S02]  /*0350*/  LDG.E R14, desc[UR6][R14.64] ;  /* 0x000000060e0e7981 */ /* 0x000ea4000c1e1900 */
[----:B--2--5:R-:W-:-:S07]  /*0360*/  FFMA R5, -R16, R14, R5 ;  /* 0x0000000e10057223 */ /* 0x024fce0000000105 */
.L_x_201:
[----:B------:R-:W-:Y:S05]  /*0370*/  BSYNC.RECONVERGENT B2 ;  /* 0x0000000000027941 */ /* 0x000fea0003800200 */
.L_x_199:
[----:B------:R-:W-:Y:S01]  /*0380*/  VIADD R0, R0, 0x1 ;  /* 0x0000000100007836 */ /* 0x000fe20000000000 */
[----:B------:R-:W-:Y:S06]  /*0390*/  @P1 BRA `(.L_x_202) ;  /* 0xfffffffc00ac1947 */ /* 0x000fec000383ffff */
.L_x_198:
[----:B------:R-:W-:Y:S05]  /*03a0*/  BSYNC.RECONVERGENT B1 ;  /* 0x0000000000017941 */ /* 0x000fea0003800200 */
.L_x_197:
[----:B------:R-:W-:-:S05]  /*03b0*/  IMAD.IADD R4, R4, 0x1, -R13 ;  /* 0x0000000104047824 */ /* 0x000fca00078e0a0d */
[----:B------:R-:W-:-:S13]  /*03c0*/  ISETP.GT.U32.AND P0, PT, R4, -0x4, PT ;  /* 0xfffffffc0400780c */ /* 0x000fda0003f04070 */
[----:B------:R-:W-:Y:S05]  /*03d0*/  @P0 BRA `(.L_x_196) ;  /* 0x0000000400280947 */ /* 0x000fea0003800000 */
[----:B------:R-:W2:Y:S01]  /*03e0*/  LDC.64 R8, c[0x0][0x398] ;  /* 0x0000e600ff087b82 */ /* 0x000ea20000000a00 */
[----:B------:R-:W-:-:S07]  /*03f0*/  IMAD.IADD R4, R0, 0x1, -R13 ;  /* 0x0000000100047824 */ /* 0x000fce00078e0a0d */
[----:B------:R-:W3:Y:S08]  /*0400*/  LDC.64 R10, c[0x0][0x3a0] ;  /* 0x0000e800ff0a7b82 */ /* 0x000ef00000000a00 */
[----:B0-----:R-:W0:Y:S01]  /*0410*/  LDC.64 R6, c[0x0][0x3b0] ;  /* 0x0000ec00ff067b82 */ /* 0x001e220000000a00 */
[----:B--2---:R-:W-:-:S05]  /*0420*/  IADD3 R8, P0, PT, R8, 0x8, RZ ;  /* 0x0000000808087810 */ /* 0x004fca0007f1e0ff */
[----:B------:R-:W-:Y:S01]  /*0430*/  IMAD.X R9, RZ, RZ, R9, P0 ;  /* 0x000000ffff097224 */ /* 0x000fe200000e0609 */
[----:B---3--:R-:W-:-:S05]  /*0440*/  IADD3 R10, P1, PT, R10, 0x8, RZ ;  /* 0x000000080a0a7810 */ /* 0x008fca0007f3e0ff */
[----:B------:R-:W-:-:S08]  /*0450*/  IMAD.X R11, RZ, RZ, R11, P1 ;  /* 0x000000ffff0b7224 */ /* 0x000fd000008e060b */
.L_x_215:
[----:B------:R-:W-:-:S05]  /*0460*/  IMAD.WIDE R14, R0, 0x4, R8 ;  /* 0x00000004000e7825 */ /* 0x000fca00078e0208 */
[----:B-12---:R-:W2:Y:S01]  /*0470*/  LDG.E R17, desc[UR6][R14.64+-0x8] ;  /* 0xfffff8060e117981 */ /* 0x006ea2000c1e1900 */
[----:B------:R-:W-:Y:S01]  /*0480*/  VIADD R4, R4, 0x4 ;  /* 0x0000000404047836 */ /* 0x000fe20000000000 */
[----:B------:R-:W-:Y:S01]  /*0490*/  BSSY.RECONVERGENT B1, `(.L_x_203) ;  /* 0x000000f000017945 */ /* 0x000fe20003800200 */
[----:B---34-:R-:W-:-:S03]  /*04a0*/  IMAD.WIDE R12, R0, 0x4, R10 ;  /* 0x00000004000c7825 */ /* 0x018fc600078e020a */
[----:B------:R-:W-:Y:S02]  /*04b0*/  ISETP.NE.AND P1, PT, R4, RZ, PT ;  /* 0x000000ff0400720c */ /* 0x000fe40003f25270 */
[----:B--2---:R-:W-:-:S13]  /*04c0*/  ISETP.GE.AND P0, PT, R17, R2, PT ;  /* 0x000000021100720c */ /* 0x004fda0003f06270 */
[----:B------:R-:W-:Y:S05]  /*04d0*/  @P0 BRA `(.L_x_204) ;  /* 0x0000000000140947 */ /* 0x000fea0003800000 */
[----:B0-----:R-:W-:Y:S01]  /*04e0*/  IMAD.WIDE R16, R17, 0x4, R6 ;  /* 0x0000000411107825 */ /* 0x001fe200078e0206 */
[----:B------:R-:W2:Y:S05]  /*04f0*/  LDG.E R18, desc[UR6][R12.64+-0x8] ;  /* 0xfffff8060c127981 */ /* 0x000eaa000c1e1900 */
[----:B------:R-:W2:Y:S02]  /*0500*/  LDG.E R16, desc[UR6][R16.64] ;  /* 0x0000000610107981 */ /* 0x000ea4000c1e1900 */
[----:B--2--5:R-:W-:Y:S01]  /*0510*/  FFMA R5, -R18, R16, R5 ;  /* 0x0000001012057223 */ /* 0x024fe20000000105 */
[----:B------:R-:W-:Y:S06]  /*0520*/  BRA `(.L_x_205) ;  /* 0x0000000000147947 */ /* 0x000fec0003800000 */
.L_x_204:
[----:B------:R-:W-:Y:S01]  /*0530*/  UPRMT UR4, UR8, 0x8880, URZ ;  /* 0x0000888008047896 */ /* 0x000fe200080000ff */
[----:B------:R-:W-:-:S05]  /*0540*/  ISETP.NE.AND P0, PT, R17, R2, PT ;  /* 0x000000021100720c */ /* 0x000fca0003f05270 */
[----:B------:R-:W-:-:S13]  /*0550*/  ISETP.NE.OR P0, PT, RZ, UR4, P0 ;  /* 0x00000004ff007c0c */ /* 0x000fda0008705670 */
[----:B------:R-:W-:Y:S05]  /*0560*/  @P0 BRA `(.L_x_205) ;  /* 0x0000000000040947 */ /* 0x000fea0003800000 */
[----:B-----5:R1:W5:Y:S02]  /*0570*/  LDG.E R3, desc[UR6][R12.64+-0x8] ;  /* 0xfffff8060c037981 */ /* 0x020364000c1e1900 */
.L_x_205:
[----:B------:R-:W-:Y:S05]  /*0580*/  BSYNC.RECONVERGENT B1 ;  /* 0x0000000000017941 */ /* 0x000fea0003800200 */
.L_x_203:
        /* <DEDUP_REMOVED lines=8> */
[----:B-----5:R2:W5:Y:S01]  /*0610*/  LDG.E R3, desc[UR6][R12.64+-0x4] ;  /* 0xfffffc060c037981 */ /* 0x020562000c1e1900 */
[----:B------:R-:W-:Y:S05]  /*0620*/  BRA `(.L_x_208) ;  /* 0x0000000000107947 */ /* 0x000fea0003800000 */
.L_x_207:
[----:B0-----:R-:W-:Y:S01]  /*0630*/  IMAD.WIDE R16, R17, 0x4, R6 ;  /* 0x0000000411107825 */ /* 0x001fe200078e0206 */
[----:B------:R-:W2:Y:S05]  /*0640*/  LDG.E R18, desc[UR6][R12.64+-0x4] ;  /* 0xfffffc060c127981 */ /* 0x000eaa000c1e1900 */
[----:B------:R-:W2:Y:S02]  /*0650*/  LDG.E R16, desc[UR6][R16.64] ;  /* 0x0000000610107981 */ /* 0x000ea4000c1e1900 */
[----:B--2--5:R-:W-:-:S07]  /*0660*/  FFMA R5, -R18, R16, R5 ;  /* 0x0000001012057223 */ /* 0x024fce0000000105 */
.L_x_208:
[----:B------:R-:W-:Y:S05]  /*0670*/  BSYNC.RECONVERGENT B1 ;  /* 0x0000000000017941 */ /* 0x000fea0003800200 */
.L_x_206:
[----:B------:R-:W3:Y:S01]  /*0680*/  LDG.E R17, desc[UR6][R14.64] ;  /* 0x000000060e117981 */ /* 0x000ee2000c1e1900 */
[----:B------:R-:W-:Y:S01]  /*0690*/  BSSY.RECONVERGENT B1, `(.L_x_209) ;  /* 0x000000d000017945 */ /* 0x000fe20003800200 */
[----:B---3--:R-:W-:-:S13]  /*06a0*/  ISETP.GE.AND P0, PT, R17, R2, PT ;  /* 0x000000021100720c */ /* 0x008fda0003f06270 */
[----:B------:R-:W-:Y:S05]  /*06b0*/  @!P0 BRA `(.L_x_210) ;  /* 0x0000000000188947 */ /* 0x000fea0003800000 */
[----:B------:R-:W-:Y:S01]  /*06c0*/  UPRMT UR4, UR8, 0x8880, URZ ;  /* 0x0000888008047896 */ /* 0x000fe200080000ff */
[----:B------:R-:W-:-:S05]  /*06d0*/  ISETP.NE.AND P0, PT, R17, R2, PT ;  /* 0x000000021100720c */ /* 0x000fca0003f05270 */
[----:B------:R-:W-:-:S13]  /*06e0*/  ISETP.NE.OR P0, PT, RZ, UR4, P0 ;  /* 0x00000004ff007c0c */ /* 0x000fda0008705670 */
[----:B------:R-:W-:Y:S05]  /*06f0*/  @P0 BRA `(.L_x_211) ;  /* 0x0000000000180947 */ /* 0x000fea0003800000 */
[----:B-----5:R3:W5:Y:S01]  /*0700*/  LDG.E R3, desc[UR6][R12.64] ;  /* 0x000000060c037981 */ /* 0x020762000c1e1900 */
[----:B------:R-:W-:Y:S05]  /*0710*/  BRA `(.L_x_211) ;  /* 0x0000000000107947 */ /* 0x000fea0003800000 */
.L_x_210:
[----:B0-----:R-:W-:Y:S01]  /*0720*/  IMAD.WIDE R16, R17, 0x4, R6 ;  /* 0x0000000411107825 */ /* 0x001fe200078e0206 */
[----:B------:R-:W3:Y:S05]  /*0730*/  LDG.E R18, desc[UR6][R12.64] ;  /* 0x000000060c127981 */ /* 0x000eea000c1e1900 */
[----:B------:R-:W3:Y:S02]  /*0740*/  LDG.E R16, desc[UR6][R16.64] ;  /* 0x0000000610107981 */ /* 0x000ee4000c1e1900 */
[----:B---3-5:R-:W-:-:S07]  /*0750*/  FFMA R5, -R18, R16, R5 ;  /* 0x0000001012057223 */ /* 0x028fce0000000105 */
.L_x_211:
[----:B------:R-:W-:Y:S05]  /*0760*/  BSYNC.RECONVERGENT B1 ;  /* 0x0000000000017941 */ /* 0x000fea0003800200 */
.L_x_209:
        /* <DEDUP_REMOVED lines=8> */
[----:B-----5:R4:W5:Y:S01]  /*07f0*/  LDG.E R3, desc[UR6][R12.64+0x4] ;  /* 0x000004060c037981 */ /* 0x020962000c1e1900 */
[----:B------:R-:W-:Y:S05]  /*0800*/  BRA `(.L_x_214) ;  /* 0x0000000000107947 */ /* 0x000fea0003800000 */
.L_x_213:
[----:B0-----:R-:W-:Y:S01]  /*0810*/  IMAD.WIDE R14, R15, 0x4, R6 ;  /* 0x000000040f0e7825 */ /* 0x001fe200078e0206 */
[----:B-123--:R-:W2:Y:S05]  /*0820*/  LDG.E R12, desc[UR6][R12.64+0x4] ;  /* 0x000004060c0c7981 */ /* 0x00eeaa000c1e1900 */
[----:B------:R-:W2:Y:S02]  /*0830*/  LDG.E R14, desc[UR6][R14.64] ;  /* 0x000000060e0e7981 */ /* 0x000ea4000c1e1900 */
[----:B--2--5:R-:W-:-:S07]  /*0840*/  FFMA R5, -R12, R14, R5 ;  /* 0x0000000e0c057223 */ /* 0x024fce0000000105 */
.L_x_214:
[----:B------:R-:W-:Y:S05]  /*0850*/  BSYNC.RECONVERGENT B1 ;  /* 0x0000000000017941 */ /* 0x000fea0003800200 */
.L_x_212:
[----:B------:R-:W-:Y:S01]  /*0860*/  VIADD R0, R0, 0x4 ;  /* 0x0000000400007836 */ /* 0x000fe20000000000 */
[----:B------:R-:W-:Y:S06]  /*0870*/  @P1 BRA `(.L_x_215) ;  /* 0xfffffff800f81947 */ /* 0x000fec000383ffff */
.L_x_196:
[----:B------:R-:W-:Y:S05]  /*0880*/  BSYNC.RECONVERGENT B0 ;  /* 0x0000000000007941 */ /* 0x000fea0003800200 */
.L_x_195:
[----:B-----5:R-:W0:Y:S01]  /*0890*/  MUFU.RCP R0, R3 ;  /* 0x0000000300007308 */ /* 0x020e220000001000 */
[----:B------:R-:W1:Y:S01]  /*08a0*/  LDCU.U8 UR4, c[0x0][0x3bc] ;  /* 0x00007780ff0477ac */ /* 0x000e620008000000 */
[----:B------:R-:W-:Y:S06]  /*08b0*/  BSSY.RECONVERGENT B0, `(.L_x_216) ;  /* 0x000000d000007945 */ /* 0x000fec0003800200 */
[----:B------:R-:W2:Y:S01]  /*08c0*/  FCHK P0, R5, R3 ;  /* 0x0000000305007302 */ /* 0x000ea20000000000 */
[----:B0-----:R-:W-:Y:S01]  /*08d0*/  FFMA R7, R0, -R3, 1 ;  /* 0x3f80000000077423 */ /* 0x001fe20000000803 */
[----:B-1----:R-:W-:-:S03]  /*08e0*/  UPRMT UR4, UR4, 0x8880, URZ ;  /* 0x0000888004047896 */ /* 0x002fc600080000ff */
[----:B------:R-:W-:-:S04]  /*08f0*/  FFMA R0, R0, R7, R0 ;  /* 0x0000000700007223 */ /* 0x000fc80000000000 */
[----:B------:R-:W-:Y:S01]  /*0900*/  FFMA R4, R0, R5, RZ ;  /* 0x0000000500047223 */ /* 0x000fe200000000ff */
[----:B------:R-:W-:-:S03]  /*0910*/  ISETP.NE.AND P2, PT, RZ, UR4, PT ;  /* 0x00000004ff007c0c */ /* 0x000fc6000bf45270 */
[----:B------:R-:W-:-:S04]  /*0920*/  FFMA R7, R4, -R3, R5 ;  /* 0x8000000304077223 */ /* 0x000fc80000000005 */
[----:B------:R-:W-:Y:S01]  /*0930*/  FFMA R0, R0, R7, R4 ;  /* 0x0000000700007223 */ /* 0x000fe20000000004 */
[----:B--2---:R-:W-:Y:S06]  /*0940*/  @!P0 BRA `(.L_x_217) ;  /* 0x00000000000c8947 */ /* 0x004fec0003800000 */
[----:B------:R-:W-:Y:S01]  /*0950*/  IMAD.MOV.U32 R0, RZ, RZ, R5 ;  /* 0x000000ffff007224 */ /* 0x000fe200078e0005 */
[----:B------:R-:W-:-:S07]  /*0960*/  MOV R4, 0x980 ;  /* 0x0000098000047802 */ /* 0x000fce0000000f00 */
[----:B---34-:R-:W-:Y:S05]  /*0970*/  CALL.REL.NOINC `($__internal_9_$__cuda_sm3x_div_rn_noftz_f32_slowpath) ;  /* 0x0000000000187944 */ /* 0x018fea0003c00000 */
.L_x_217:
[----:B------:R-:W-:Y:S05]  /*0980*/  BSYNC.RECONVERGENT B0 ;  /* 0x0000000000007941 */ /* 0x000fea0003800200 */
.L_x_216:
[----:B------:R-:W0:Y:S01]  /*0990*/  LDC.64 R6, c[0x0][0x3b0] ;  /* 0x0000ec00ff067b82 */ /* 0x000e220000000a00 */
[----:B------:R-:W-:Y:S01]  /*09a0*/  FSEL R5, R0, R5, !P2 ;  /* 0x0000000500057208 */ /* 0x000fe20005000000 */
[----:B0-----:R-:W-:-:S05]  /*09b0*/  IMAD.WIDE R2, R2, 0x4, R6 ;  /* 0x0000000402027825 */ /* 0x001fca00078e0206 */
[----:B------:R-:W-:Y:S01]  /*09c0*/  STG.E desc[UR6][R2.64], R5 ;  /* 0x0000000502007986 */ /* 0x000fe2000c101906 */
[----:B------:R-:W-:Y:S05]  /*09d0*/  EXIT ;  /* 0x000000000000794d */ /* 0x000fea0003800000 */
        .weak           $__internal_9_$__cuda_sm3x_div_rn_noftz_f32_slowpath
        .type           $__internal_9_$__cuda_sm3x_div_rn_noftz_f32_slowpath,@function
        .size           $__internal_9_$__cuda_sm3x_div_rn_noftz_f32_slowpath,(.L_x_239 - $__internal_9_$__cuda_sm3x_div_rn_noftz_f32_slowpath)
$__internal_9_$__cuda_sm3x_div_rn_noftz_f32_slowpath:
        /* <DEDUP_REMOVED lines=34> */
.L_x_219:
[----:B------:R-:W-:Y:S01]  /*0c00*/  LEA R8, R12, 0xc0800000, 0x17 ;  /* 0xc08000000c087811 */ /* 0x000fe200078eb8ff */
[----:B------:R-:W-:Y:S04]  /*0c10*/  BSSY.RECONVERGENT B2, `(.L_x_224) ;  /* 0x0000036000027945 */ /* 0x000fe80003800200 */
[----:B------:R-:W-:Y:S02]  /*0c20*/  IMAD.IADD R8, R3, 0x1, -R8 ;  /* 0x0000000103087824 */ /* 0x000fe400078e0a08 */
[----:B------:R-:W-:Y:S02]  /*0c30*/  VIADD R3, R10, 0xffffff81 ;  /* 0xffffff810a037836 */ /* 0x000fe40000000000 */
[----:B------:R-:W0:Y:S01]  /*0c40*/  MUFU.RCP R7, R8 ;  /* 0x0000000800077308 */ /* 0x000e220000001000 */
[----:B------:R-:W-:Y:S01]  /*0c50*/  FADD.FTZ R9, -R8, -RZ ;  /* 0x800000ff08097221 */ /* 0x000fe20000010100 */
[----:B------:R-:W-:-:S03]  /*0c60*/  IMAD R0, R3, -0x800000, R0 ;  /* 0xff80000003007824 */ /* 0x000fc600078e0200 */
[----:B0-----:R-:W-:-:S04]  /*0c70*/  FFMA R10, R7, R9, 1 ;  /* 0x3f800000070a7423 */ /* 0x001fc80000000009 */
[----:B------:R-:W-:-:S04]  /*0c80*/  FFMA R14, R7, R10, R7 ;  /* 0x0000000a070e7223 */ /* 0x000fc80000000007 */
[----:B------:R-:W-:-:S04]  /*0c90*/  FFMA R7, R0, R14, RZ ;  /* 0x0000000e00077223 */ /* 0x000fc800000000ff */
[----:B------:R-:W-:-:S04]  /*0ca0*/  FFMA R10, R9, R7, R0 ;  /* 0x00000007090a7223 */ /* 0x000fc80000000000 */
[----:B------:R-:W-:Y:S01]  /*0cb0*/  FFMA R11, R14, R10, R7 ;  /* 0x0000000a0e0b7223 */ /* 0x000fe20000000007 */
[----:B------:R-:W-:-:S03]  /*0cc0*/  IADD3 R7, PT, PT, R3, 0x7f, -R12 ;  /* 0x0000007f03077810 */ /* 0x000fc60007ffe80c */
[----:B------:R-:W-:Y:S02]  /*0cd0*/  FFMA R10, R9, R11, R0 ;  /* 0x0000000b090a7223 */ /* 0x000fe40000000000 */
[----:B------:R-:W-:Y:S02]  /*0ce0*/  IMAD.IADD R7, R7, 0x1, R6 ;  /* 0x0000000107077824 */ /* 0x000fe400078e0206 */
        /* <DEDUP_REMOVED lines=20> */
[----:B------:R-:W-:Y:S01]  /*0e30*/  ISETP.NE.AND P1, PT, R9, RZ, PT ;  /* 0x000000ff0900720c */ /* 0x000fe20003f25270 */
        /* <DEDUP_REMOVED lines=15> */
.L_x_226:
[----:B------:R-:W-:-:S04]  /*0f30*/  LOP3.LUT R0, R0, 0x80000000, RZ, 0xc0, !PT ;  /* 0x8000000000007812 */ /* 0x000fc800078ec0ff */
[----:B------:R-:W-:Y:S01]  /*0f40*/  LOP3.LUT R0, R0, 0x7f800000, RZ, 0xfc, !PT ;  /* 0x7f80000000007812 */ /* 0x000fe200078efcff */
[----:B------:R-:W-:Y:S06]  /*0f50*/  BRA `(.L_x_227) ;  /* 0x0000000000047947 */ /* 0x000fec0003800000 */
.L_x_225:
[----:B------:R-:W-:-:S07]  /*0f60*/  IMAD R0, R7, 0x800000, R0 ;  /* 0x0080000007007824 */ /* 0x000fce00078e0200 */
.L_x_227:
[----:B------:R-:W-:Y:S05]  /*0f70*/  BSYNC.RECONVERGENT B2 ;  /* 0x0000000000027941 */ /* 0x000fea0003800200 */
.L_x_224:
[----:B------:R-:W-:Y:S05]  /*0f80*/  BRA `(.L_x_228) ;  /* 0x0000000000207947 */ /* 0x000fea0003800000 */
.L_x_223:
[----:B------:R-:W-:-:S04]  /*0f90*/  LOP3.LUT R0, R3, 0x80000000, R0, 0x48, !PT ;  /* 0x8000000003007812 */ /* 0x000fc800078e4800 */
[----:B------:R-:W-:Y:S01]  /*0fa0*/  LOP3.LUT R0, R0, 0x7f800000, RZ, 0xfc, !PT ;  /* 0x7f80000000007812 */ /* 0x000fe200078efcff */
[----:B------:R-:W-:Y:S06]  /*0fb0*/  BRA `(.L_x_228) ;  /* 0x0000000000147947 */ /* 0x000fec0003800000 */
.L_x_222:
[----:B------:R-:W-:Y:S01]  /*0fc0*/  LOP3.LUT R0, R3, 0x80000000, R0, 0x48, !PT ;  /* 0x8000000003007812 */ /* 0x000fe200078e4800 */
[----:B------:R-:W-:Y:S06]  /*0fd0*/  BRA `(.L_x_228) ;  /* 0x00000000000c7947 */ /* 0x000fec0003800000 */
.L_x_221:
[----:B------:R-:W0:Y:S01]  /*0fe0*/  MUFU.RSQ R0, -QNAN ;  /* 0xffc0000000007908 */ /* 0x000e220000001400 */
[----:B------:R-:W-:Y:S05]  /*0ff0*/  BRA `(.L_x_228) ;  /* 0x0000000000047947 */ /* 0x000fea0003800000 */
.L_x_220:
[----:B------:R-:W-:-:S07]  /*1000*/  FADD.FTZ R0, R0, R3 ;  /* 0x0000000300007221 */ /* 0x000fce0000010000 */
.L_x_228:
[----:B------:R-:W-:Y:S05]  /*1010*/  BSYNC.RECONVERGENT B1 ;  /* 0x0000000000017941 */ /* 0x000fea0003800200 */
.L_x_218:
[----:B------:R-:W-:Y:S02]  /*1020*/  IMAD.MOV.U32 R6, RZ, RZ, R4 ;  /* 0x000000ffff067224 */ /* 0x000fe400078e0004 */
[----:B------:R-:W-:-:S04]  /*1030*/  IMAD.MOV.U32 R7, RZ, RZ, 0x0 ;  /* 0x00000000ff077424 */ /* 0x000fc800078e00ff */
[----:B0-----:R-:W-:Y:S05]  /*1040*/  RET.REL.NODEC R6 `(sparse_trsv_lower_level_f32) ;  /* 0xffffffec06ec7950 */ /* 0x001fea0003c3ffff */
.L_x_229:
        /* <DEDUP_REMOVED lines=11> */
.L_x_239:


//--------------------- .nv.shared.reserved.0     --------------------------
	.section	.nv.shared.reserved.0,"aw",@nobits
	.weak		__nv_reservedSMEM_offset_0_alias
	.size		__nv_reservedSMEM_offset_0_alias, 0, 64
	.other		__nv_reservedSMEM_offset_0_alias,@"STO_CUDA_RESERVED_SHARED STV_DEFAULT"
__nv_reservedSMEM_offset_0_alias:
	.zero		0
	.zero		64


//--------------------- .nv.constant0.copy_f64    --------------------------
	.section	.nv.constant0.copy_f64,"a",@progbits
	.sectionflags	@""
	.align	4
.nv.constant0.copy_f64:
	.zero		916


//--------------------- .nv.constant0.copy_f32    --------------------------
	.section	.nv.constant0.copy_f32,"a",@progbits
	.sectionflags	@""
	.align	4
.nv.constant0.copy_f32:
	.zero		916


//--------------------- .nv.constant0.find_diag_indices --------------------------
	.section	.nv.constant0.find_diag_indices,"a",@progbits
	.sectionflags	@""
	.align	4
.nv.constant0.find_diag_indices:
	.zero		924


//--------------------- .nv.constant0.ic0_level_f64 --------------------------
	.section	.nv.constant0.ic0_level_f64,"a",@progbits
	.sectionflags	@""
	.align	4
.nv.constant0.ic0_level_f64:
	.zero		960


//--------------------- .nv.constant0.ic0_level_f32 --------------------------
	.section	.nv.constant0.ic0_level_f32,"a",@progbits
	.sectionflags	@""
	.align	4
.nv.constant0.ic0_level_f32:
	.zero		952


//--------------------- .nv.constant0.ilu0_level_f64 --------------------------
	.section	.nv.constant0.ilu0_level_f64,"a",@progbits
	.sectionflags	@""
	.align	4
.nv.constant0.ilu0_level_f64:
	.zero		960


//--------------------- .nv.constant0.ilu0_level_f32 --------------------------
	.section	.nv.constant0.ilu0_level_f32,"a",@progbits
	.sectionflags	@""
	.align	4
.nv.constant0.ilu0_level_f32:
	.zero		952


//--------------------- .nv.constant0.sparse_trsv_upper_level_f64 --------------------------
	.section	.nv.constant0.sparse_trsv_upper_level_f64,"a",@progbits
	.sectionflags	@""
	.align	4
.nv.constant0.sparse_trsv_upper_level_f64:
	.zero		956


//--------------------- .nv.constant0.sparse_trsv_upper_level_f32 --------------------------
	.section	.nv.constant0.sparse_trsv_upper_level_f32,"a",@progbits
	.sectionflags	@""
	.align	4
.nv.constant0.sparse_trsv_upper_level_f32:
	.zero		956


//--------------------- .nv.constant0.sparse_trsv_lower_level_f64 --------------------------
	.section	.nv.constant0.sparse_trsv_lower_level_f64,"a",@progbits
	.sectionflags	@""
	.align	4
.nv.constant0.sparse_trsv_lower_level_f64:
	.zero		957


//--------------------- .nv.constant0.sparse_trsv_lower_level_f32 --------------------------
	.section	.nv.constant0.sparse_trsv_lower_level_f32,"a",@progbits
	.sectionflags	@""
	.align	4
.nv.constant0.sparse_trsv_lower_level_f32:
	.zero		957


//--------------------- SYMBOLS --------------------------

	.type		.nv.reservedSmem.offset0,@object
	.size		.nv.reservedSmem.offset0,0x4
